//
// Generated by NVIDIA NVVM Compiler
//
// Compiler Build ID: CL-36424714
// Cuda compilation tools, release 13.0, V13.0.88
// Based on NVVM 20.0.0
//

.version 9.0
.target sm_100
.address_size 64

	// .globl	_Z9gather_2DIfLj1EEvPT_PxS1_iiii

.visible .entry _Z9gather_2DIfLj1EEvPT_PxS1_iiii(
	.param .u64 .ptr .align 1 _Z9gather_2DIfLj1EEvPT_PxS1_iiii_param_0,
	.param .u64 .ptr .align 1 _Z9gather_2DIfLj1EEvPT_PxS1_iiii_param_1,
	.param .u64 .ptr .align 1 _Z9gather_2DIfLj1EEvPT_PxS1_iiii_param_2,
	.param .u32 _Z9gather_2DIfLj1EEvPT_PxS1_iiii_param_3,
	.param .u32 _Z9gather_2DIfLj1EEvPT_PxS1_iiii_param_4,
	.param .u32 _Z9gather_2DIfLj1EEvPT_PxS1_iiii_param_5,
	.param .u32 _Z9gather_2DIfLj1EEvPT_PxS1_iiii_param_6
)
{
	.reg .pred 	%p<6>;
	.reg .b32 	%r<24>;
	.reg .b32 	%f<2>;
	.reg .b64 	%rd<13>;

	ld.param.u64 	%rd1, [_Z9gather_2DIfLj1EEvPT_PxS1_iiii_param_0];
	ld.param.u64 	%rd2, [_Z9gather_2DIfLj1EEvPT_PxS1_iiii_param_1];
	ld.param.u64 	%rd3, [_Z9gather_2DIfLj1EEvPT_PxS1_iiii_param_2];
	ld.param.u32 	%r7, [_Z9gather_2DIfLj1EEvPT_PxS1_iiii_param_3];
	ld.param.u32 	%r4, [_Z9gather_2DIfLj1EEvPT_PxS1_iiii_param_4];
	ld.param.u32 	%r8, [_Z9gather_2DIfLj1EEvPT_PxS1_iiii_param_5];
	ld.param.u32 	%r6, [_Z9gather_2DIfLj1EEvPT_PxS1_iiii_param_6];
	mov.u32 	%r9, %tid.z;
	mov.u32 	%r10, %ctaid.z;
	mov.u32 	%r11, %ntid.z;
	mad.lo.s32 	%r1, %r10, %r11, %r9;
	mov.u32 	%r12, %tid.y;
	mov.u32 	%r13, %ctaid.y;
	mov.u32 	%r14, %ntid.y;
	mad.lo.s32 	%r15, %r13, %r14, %r12;
	mov.u32 	%r16, %tid.x;
	mov.u32 	%r17, %ctaid.x;
	mov.u32 	%r18, %ntid.x;
	mad.lo.s32 	%r3, %r17, %r18, %r16;
	setp.ge.u32 	%p1, %r3, %r7;
	setp.ge.u32 	%p2, %r15, %r8;
	or.pred  	%p3, %p1, %p2;
	setp.ge.u32 	%p4, %r1, %r6;
	or.pred  	%p5, %p3, %p4;
	@%p5 bra 	$L__BB0_2;
	cvta.to.global.u64 	%rd4, %rd2;
	cvta.to.global.u64 	%rd5, %rd1;
	cvta.to.global.u64 	%rd6, %rd3;
	mad.lo.s32 	%r19, %r6, %r15, %r1;
	mul.wide.u32 	%rd7, %r19, 8;
	add.s64 	%rd8, %rd4, %rd7;
	ld.global.u32 	%r20, [%rd8];
	mad.lo.s32 	%r21, %r4, %r3, %r20;
	mul.wide.u32 	%rd9, %r21, 4;
	add.s64 	%rd10, %rd5, %rd9;
	ld.global.f32 	%f1, [%rd10];
	mul.lo.s32 	%r22, %r8, %r3;
	mad.lo.s32 	%r23, %r22, %r6, %r19;
	mul.wide.u32 	%rd11, %r23, 4;
	add.s64 	%rd12, %rd6, %rd11;
	st.global.f32 	[%rd12], %f1;
$L__BB0_2:
	ret;

}
	// .globl	_Z9gather_2DIfLj0EEvPT_PxS1_iiii
.visible .entry _Z9gather_2DIfLj0EEvPT_PxS1_iiii(
	.param .u64 .ptr .align 1 _Z9gather_2DIfLj0EEvPT_PxS1_iiii_param_0,
	.param .u64 .ptr .align 1 _Z9gather_2DIfLj0EEvPT_PxS1_iiii_param_1,
	.param .u64 .ptr .align 1 _Z9gather_2DIfLj0EEvPT_PxS1_iiii_param_2,
	.param .u32 _Z9gather_2DIfLj0EEvPT_PxS1_iiii_param_3,
	.param .u32 _Z9gather_2DIfLj0EEvPT_PxS1_iiii_param_4,
	.param .u32 _Z9gather_2DIfLj0EEvPT_PxS1_iiii_param_5,
	.param .u32 _Z9gather_2DIfLj0EEvPT_PxS1_iiii_param_6
)
{
	.reg .pred 	%p<11>;
	.reg .b32 	%r<55>;
	.reg .b32 	%f<10>;
	.reg .b64 	%rd<21>;

	ld.param.u64 	%rd4, [_Z9gather_2DIfLj0EEvPT_PxS1_iiii_param_0];
	ld.param.u64 	%rd3, [_Z9gather_2DIfLj0EEvPT_PxS1_iiii_param_1];
	ld.param.u64 	%rd5, [_Z9gather_2DIfLj0EEvPT_PxS1_iiii_param_2];
	ld.param.u32 	%r29, [_Z9gather_2DIfLj0EEvPT_PxS1_iiii_param_4];
	ld.param.u32 	%r31, [_Z9gather_2DIfLj0EEvPT_PxS1_iiii_param_5];
	ld.param.u32 	%r32, [_Z9gather_2DIfLj0EEvPT_PxS1_iiii_param_6];
	cvta.to.global.u64 	%rd1, %rd5;
	cvta.to.global.u64 	%rd2, %rd4;
	mov.u32 	%r33, %tid.z;
	mov.u32 	%r34, %ctaid.z;
	mov.u32 	%r35, %ntid.z;
	mad.lo.s32 	%r36, %r34, %r35, %r33;
	shl.b32 	%r1, %r36, 2;
	mov.u32 	%r37, %tid.y;
	mov.u32 	%r38, %ctaid.y;
	mov.u32 	%r39, %ntid.y;
	mad.lo.s32 	%r40, %r38, %r39, %r37;
	mov.u32 	%r41, %tid.x;
	mov.u32 	%r42, %ctaid.x;
	mov.u32 	%r43, %ntid.x;
	mad.lo.s32 	%r3, %r42, %r43, %r41;
	setp.ge.s32 	%p1, %r3, %r31;
	setp.ge.s32 	%p2, %r40, %r32;
	or.pred  	%p3, %p1, %p2;
	setp.ge.s32 	%p4, %r1, %r29;
	or.pred  	%p5, %p4, %p3;
	@%p5 bra 	$L__BB1_8;
	cvta.to.global.u64 	%rd6, %rd3;
	mad.lo.s32 	%r4, %r32, %r3, %r40;
	mul.wide.s32 	%rd7, %r4, 8;
	add.s64 	%rd8, %rd6, %rd7;
	ld.global.u32 	%r5, [%rd8];
	add.s32 	%r44, %r1, 4;
	setp.le.u32 	%p6, %r44, %r29;
	@%p6 bra 	$L__BB1_9;
	mul.lo.s32 	%r6, %r29, %r5;
	mul.lo.s32 	%r7, %r4, %r29;
	and.b32  	%r8, %r29, 3;
	setp.eq.s32 	%p7, %r8, 0;
	mov.u32 	%r51, %r1;
	@%p7 bra 	$L__BB1_5;
	add.s32 	%r50, %r7, %r1;
	add.s32 	%r49, %r6, %r1;
	neg.s32 	%r48, %r8;
	add.s32 	%r51, %r1, %r8;
$L__BB1_4:
	.pragma "nounroll";
	mul.wide.s32 	%rd13, %r50, 4;
	add.s64 	%rd14, %rd1, %rd13;
	mul.wide.s32 	%rd15, %r49, 4;
	add.s64 	%rd16, %rd2, %rd15;
	ld.global.f32 	%f5, [%rd16];
	st.global.f32 	[%rd14], %f5;
	add.s32 	%r50, %r50, 1;
	add.s32 	%r49, %r49, 1;
	add.s32 	%r48, %r48, 1;
	setp.ne.s32 	%p8, %r48, 0;
	@%p8 bra 	$L__BB1_4;
$L__BB1_5:
	sub.s32 	%r47, %r1, %r29;
	setp.gt.u32 	%p9, %r47, -4;
	@%p9 bra 	$L__BB1_8;
	sub.s32 	%r54, %r51, %r29;
	add.s32 	%r53, %r51, %r7;
	add.s32 	%r52, %r51, %r6;
$L__BB1_7:
	mul.wide.s32 	%rd17, %r52, 4;
	add.s64 	%rd18, %rd2, %rd17;
	ld.global.f32 	%f6, [%rd18];
	mul.wide.s32 	%rd19, %r53, 4;
	add.s64 	%rd20, %rd1, %rd19;
	st.global.f32 	[%rd20], %f6;
	ld.global.f32 	%f7, [%rd18+4];
	st.global.f32 	[%rd20+4], %f7;
	ld.global.f32 	%f8, [%rd18+8];
	st.global.f32 	[%rd20+8], %f8;
	ld.global.f32 	%f9, [%rd18+12];
	st.global.f32 	[%rd20+12], %f9;
	add.s32 	%r54, %r54, 4;
	add.s32 	%r53, %r53, 4;
	add.s32 	%r52, %r52, 4;
	setp.ne.s32 	%p10, %r54, 0;
	@%p10 bra 	$L__BB1_7;
$L__BB1_8:
	ret;
$L__BB1_9:
	mad.lo.s32 	%r45, %r4, %r29, %r1;
	mul.wide.s32 	%rd9, %r45, 4;
	add.s64 	%rd10, %rd1, %rd9;
	mad.lo.s32 	%r46, %r29, %r5, %r1;
	mul.wide.s32 	%rd11, %r46, 4;
	add.s64 	%rd12, %rd2, %rd11;
	ld.global.v4.f32 	{%f1, %f2, %f3, %f4}, [%rd12];
	st.global.v4.f32 	[%rd10], {%f1, %f2, %f3, %f4};
	bra.uni 	$L__BB1_8;

}
	// .globl	_Z9gather_2DI6__halfLj1EEvPT_PxS2_iiii
.visible .entry _Z9gather_2DI6__halfLj1EEvPT_PxS2_iiii(
	.param .u64 .ptr .align 1 _Z9gather_2DI6__halfLj1EEvPT_PxS2_iiii_param_0,
	.param .u64 .ptr .align 1 _Z9gather_2DI6__halfLj1EEvPT_PxS2_iiii_param_1,
	.param .u64 .ptr .align 1 _Z9gather_2DI6__halfLj1EEvPT_PxS2_iiii_param_2,
	.param .u32 _Z9gather_2DI6__halfLj1EEvPT_PxS2_iiii_param_3,
	.param .u32 _Z9gather_2DI6__halfLj1EEvPT_PxS2_iiii_param_4,
	.param .u32 _Z9gather_2DI6__halfLj1EEvPT_PxS2_iiii_param_5,
	.param .u32 _Z9gather_2DI6__halfLj1EEvPT_PxS2_iiii_param_6
)
{
	.reg .pred 	%p<6>;
	.reg .b16 	%rs<2>;
	.reg .b32 	%r<24>;
	.reg .b64 	%rd<13>;

	ld.param.u64 	%rd1, [_Z9gather_2DI6__halfLj1EEvPT_PxS2_iiii_param_0];
	ld.param.u64 	%rd2, [_Z9gather_2DI6__halfLj1EEvPT_PxS2_iiii_param_1];
	ld.param.u64 	%rd3, [_Z9gather_2DI6__halfLj1EEvPT_PxS2_iiii_param_2];
	ld.param.u32 	%r7, [_Z9gather_2DI6__halfLj1EEvPT_PxS2_iiii_param_3];
	ld.param.u32 	%r4, [_Z9gather_2DI6__halfLj1EEvPT_PxS2_iiii_param_4];
	ld.param.u32 	%r8, [_Z9gather_2DI6__halfLj1EEvPT_PxS2_iiii_param_5];
	ld.param.u32 	%r6, [_Z9gather_2DI6__halfLj1EEvPT_PxS2_iiii_param_6];
	mov.u32 	%r9, %tid.z;
	mov.u32 	%r10, %ctaid.z;
	mov.u32 	%r11, %ntid.z;
	mad.lo.s32 	%r1, %r10, %r11, %r9;
	mov.u32 	%r12, %tid.y;
	mov.u32 	%r13, %ctaid.y;
	mov.u32 	%r14, %ntid.y;
	mad.lo.s32 	%r15, %r13, %r14, %r12;
	mov.u32 	%r16, %tid.x;
	mov.u32 	%r17, %ctaid.x;
	mov.u32 	%r18, %ntid.x;
	mad.lo.s32 	%r3, %r17, %r18, %r16;
	setp.ge.u32 	%p1, %r3, %r7;
	setp.ge.u32 	%p2, %r15, %r8;
	or.pred  	%p3, %p1, %p2;
	setp.ge.u32 	%p4, %r1, %r6;
	or.pred  	%p5, %p3, %p4;
	@%p5 bra 	$L__BB2_2;
	cvta.to.global.u64 	%rd4, %rd2;
	cvta.to.global.u64 	%rd5, %rd1;
	cvta.to.global.u64 	%rd6, %rd3;
	mad.lo.s32 	%r19, %r6, %r15, %r1;
	mul.wide.u32 	%rd7, %r19, 8;
	add.s64 	%rd8, %rd4, %rd7;
	ld.global.u32 	%r20, [%rd8];
	mul.lo.s32 	%r21, %r8, %r3;
	mad.lo.s32 	%r22, %r21, %r6, %r19;
	mul.wide.u32 	%rd9, %r22, 2;
	add.s64 	%rd10, %rd6, %rd9;
	mad.lo.s32 	%r23, %r4, %r3, %r20;
	mul.wide.u32 	%rd11, %r23, 2;
	add.s64 	%rd12, %rd5, %rd11;
	ld.global.u16 	%rs1, [%rd12];
	st.global.u16 	[%rd10], %rs1;
$L__BB2_2:
	ret;

}
	// .globl	_Z9gather_2DI6__halfLj0EEvPT_PxS2_iiii
.visible .entry _Z9gather_2DI6__halfLj0EEvPT_PxS2_iiii(
	.param .u64 .ptr .align 1 _Z9gather_2DI6__halfLj0EEvPT_PxS2_iiii_param_0,
	.param .u64 .ptr .align 1 _Z9gather_2DI6__halfLj0EEvPT_PxS2_iiii_param_1,
	.param .u64 .ptr .align 1 _Z9gather_2DI6__halfLj0EEvPT_PxS2_iiii_param_2,
	.param .u32 _Z9gather_2DI6__halfLj0EEvPT_PxS2_iiii_param_3,
	.param .u32 _Z9gather_2DI6__halfLj0EEvPT_PxS2_iiii_param_4,
	.param .u32 _Z9gather_2DI6__halfLj0EEvPT_PxS2_iiii_param_5,
	.param .u32 _Z9gather_2DI6__halfLj0EEvPT_PxS2_iiii_param_6
)
{
	.reg .pred 	%p<11>;
	.reg .b16 	%rs<6>;
	.reg .b32 	%r<57>;
	.reg .b64 	%rd<21>;

	ld.param.u64 	%rd4, [_Z9gather_2DI6__halfLj0EEvPT_PxS2_iiii_param_0];
	ld.param.u64 	%rd3, [_Z9gather_2DI6__halfLj0EEvPT_PxS2_iiii_param_1];
	ld.param.u64 	%rd5, [_Z9gather_2DI6__halfLj0EEvPT_PxS2_iiii_param_2];
	ld.param.u32 	%r29, [_Z9gather_2DI6__halfLj0EEvPT_PxS2_iiii_param_4];
	ld.param.u32 	%r31, [_Z9gather_2DI6__halfLj0EEvPT_PxS2_iiii_param_5];
	ld.param.u32 	%r32, [_Z9gather_2DI6__halfLj0EEvPT_PxS2_iiii_param_6];
	cvta.to.global.u64 	%rd1, %rd5;
	cvta.to.global.u64 	%rd2, %rd4;
	mov.u32 	%r33, %tid.z;
	mov.u32 	%r34, %ctaid.z;
	mov.u32 	%r35, %ntid.z;
	mad.lo.s32 	%r36, %r34, %r35, %r33;
	shl.b32 	%r1, %r36, 1;
	mov.u32 	%r37, %tid.y;
	mov.u32 	%r38, %ctaid.y;
	mov.u32 	%r39, %ntid.y;
	mad.lo.s32 	%r40, %r38, %r39, %r37;
	mov.u32 	%r41, %tid.x;
	mov.u32 	%r42, %ctaid.x;
	mov.u32 	%r43, %ntid.x;
	mad.lo.s32 	%r3, %r42, %r43, %r41;
	setp.ge.s32 	%p1, %r3, %r31;
	setp.ge.s32 	%p2, %r40, %r32;
	or.pred  	%p3, %p1, %p2;
	setp.ge.s32 	%p4, %r1, %r29;
	or.pred  	%p5, %p4, %p3;
	@%p5 bra 	$L__BB3_8;
	cvta.to.global.u64 	%rd6, %rd3;
	mad.lo.s32 	%r4, %r32, %r3, %r40;
	mul.wide.s32 	%rd7, %r4, 8;
	add.s64 	%rd8, %rd6, %rd7;
	ld.global.u32 	%r5, [%rd8];
	add.s32 	%r44, %r1, 2;
	setp.le.u32 	%p6, %r44, %r29;
	@%p6 bra 	$L__BB3_9;
	mul.lo.s32 	%r6, %r4, %r29;
	mul.lo.s32 	%r7, %r29, %r5;
	sub.s32 	%r48, %r29, %r1;
	and.b32  	%r8, %r48, 3;
	setp.eq.s32 	%p7, %r8, 0;
	mov.u32 	%r53, %r1;
	@%p7 bra 	$L__BB3_5;
	add.s32 	%r52, %r7, %r1;
	add.s32 	%r51, %r6, %r1;
	neg.s32 	%r50, %r8;
	add.s32 	%r53, %r1, %r8;
$L__BB3_4:
	.pragma "nounroll";
	mul.wide.s32 	%rd13, %r52, 2;
	add.s64 	%rd14, %rd2, %rd13;
	mul.wide.s32 	%rd15, %r51, 2;
	add.s64 	%rd16, %rd1, %rd15;
	ld.global.u16 	%rs1, [%rd14];
	st.global.u16 	[%rd16], %rs1;
	add.s32 	%r52, %r52, 1;
	add.s32 	%r51, %r51, 1;
	add.s32 	%r50, %r50, 1;
	setp.ne.s32 	%p8, %r50, 0;
	@%p8 bra 	$L__BB3_4;
$L__BB3_5:
	sub.s32 	%r49, %r1, %r29;
	setp.gt.u32 	%p9, %r49, -4;
	@%p9 bra 	$L__BB3_8;
	sub.s32 	%r56, %r53, %r29;
	add.s32 	%r55, %r53, %r7;
	add.s32 	%r54, %r53, %r6;
$L__BB3_7:
	mul.wide.s32 	%rd17, %r54, 2;
	add.s64 	%rd18, %rd1, %rd17;
	mul.wide.s32 	%rd19, %r55, 2;
	add.s64 	%rd20, %rd2, %rd19;
	ld.global.u16 	%rs2, [%rd20];
	st.global.u16 	[%rd18], %rs2;
	ld.global.u16 	%rs3, [%rd20+2];
	st.global.u16 	[%rd18+2], %rs3;
	ld.global.u16 	%rs4, [%rd20+4];
	st.global.u16 	[%rd18+4], %rs4;
	ld.global.u16 	%rs5, [%rd20+6];
	st.global.u16 	[%rd18+6], %rs5;
	add.s32 	%r56, %r56, 4;
	add.s32 	%r55, %r55, 4;
	add.s32 	%r54, %r54, 4;
	setp.ne.s32 	%p10, %r56, 0;
	@%p10 bra 	$L__BB3_7;
$L__BB3_8:
	ret;
$L__BB3_9:
	mad.lo.s32 	%r45, %r4, %r29, %r1;
	mul.wide.s32 	%rd9, %r45, 2;
	add.s64 	%rd10, %rd1, %rd9;
	mad.lo.s32 	%r46, %r29, %r5, %r1;
	mul.wide.s32 	%rd11, %r46, 2;
	add.s64 	%rd12, %rd2, %rd11;
	ld.global.u32 	%r47, [%rd12];
	st.global.u32 	[%rd10], %r47;
	bra.uni 	$L__BB3_8;

}
	// .globl	_Z20gather_ND_unAllignedIfEvPT_PxS1_iiii
.visible .entry _Z20gather_ND_unAllignedIfEvPT_PxS1_iiii(
	.param .u64 .ptr .align 1 _Z20gather_ND_unAllignedIfEvPT_PxS1_iiii_param_0,
	.param .u64 .ptr .align 1 _Z20gather_ND_unAllignedIfEvPT_PxS1_iiii_param_1,
	.param .u64 .ptr .align 1 _Z20gather_ND_unAllignedIfEvPT_PxS1_iiii_param_2,
	.param .u32 _Z20gather_ND_unAllignedIfEvPT_PxS1_iiii_param_3,
	.param .u32 _Z20gather_ND_unAllignedIfEvPT_PxS1_iiii_param_4,
	.param .u32 _Z20gather_ND_unAllignedIfEvPT_PxS1_iiii_param_5,
	.param .u32 _Z20gather_ND_unAllignedIfEvPT_PxS1_iiii_param_6
)
{
	.reg .pred 	%p<6>;
	.reg .b32 	%r<23>;
	.reg .b32 	%f<2>;
	.reg .b64 	%rd<19>;

	ld.param.u64 	%rd1, [_Z20gather_ND_unAllignedIfEvPT_PxS1_iiii_param_0];
	ld.param.u64 	%rd2, [_Z20gather_ND_unAllignedIfEvPT_PxS1_iiii_param_1];
	ld.param.u64 	%rd3, [_Z20gather_ND_unAllignedIfEvPT_PxS1_iiii_param_2];
	ld.param.u32 	%r7, [_Z20gather_ND_unAllignedIfEvPT_PxS1_iiii_param_3];
	ld.param.u32 	%r4, [_Z20gather_ND_unAllignedIfEvPT_PxS1_iiii_param_4];
	ld.param.u32 	%r5, [_Z20gather_ND_unAllignedIfEvPT_PxS1_iiii_param_5];
	ld.param.u32 	%r8, [_Z20gather_ND_unAllignedIfEvPT_PxS1_iiii_param_6];
	mov.u32 	%r9, %tid.z;
	mov.u32 	%r10, %ctaid.z;
	mov.u32 	%r11, %ntid.z;
	mad.lo.s32 	%r1, %r10, %r11, %r9;
	mov.u32 	%r12, %tid.y;
	mov.u32 	%r13, %ctaid.y;
	mov.u32 	%r14, %ntid.y;
	mad.lo.s32 	%r15, %r13, %r14, %r12;
	mov.u32 	%r16, %tid.x;
	mov.u32 	%r17, %ctaid.x;
	mov.u32 	%r18, %ntid.x;
	mad.lo.s32 	%r3, %r17, %r18, %r16;
	setp.ge.s32 	%p1, %r3, %r7;
	setp.ge.s32 	%p2, %r15, %r8;
	or.pred  	%p3, %p1, %p2;
	setp.ge.s32 	%p4, %r1, %r5;
	or.pred  	%p5, %p4, %p3;
	@%p5 bra 	$L__BB4_2;
	cvta.to.global.u64 	%rd4, %rd2;
	cvta.to.global.u64 	%rd5, %rd1;
	cvta.to.global.u64 	%rd6, %rd3;
	mul.wide.u32 	%rd7, %r15, 8;
	add.s64 	%rd8, %rd4, %rd7;
	ld.global.u64 	%rd9, [%rd8];
	mul.lo.s32 	%r19, %r4, %r3;
	mul.lo.s32 	%r20, %r19, %r5;
	cvt.s64.s32 	%rd10, %r20;
	cvt.u64.u32 	%rd11, %r5;
	cvt.u64.u32 	%rd12, %r1;
	add.s64 	%rd13, %rd10, %rd12;
	mad.lo.s64 	%rd14, %rd9, %rd11, %rd13;
	shl.b64 	%rd15, %rd14, 2;
	add.s64 	%rd16, %rd5, %rd15;
	ld.global.f32 	%f1, [%rd16];
	mad.lo.s32 	%r21, %r8, %r3, %r15;
	mad.lo.s32 	%r22, %r21, %r5, %r1;
	mul.wide.s32 	%rd17, %r22, 4;
	add.s64 	%rd18, %rd6, %rd17;
	st.global.f32 	[%rd18], %f1;
$L__BB4_2:
	ret;

}
	// .globl	_Z18gather_ND_AllignedIfEvPT_PxS1_iiii
.visible .entry _Z18gather_ND_AllignedIfEvPT_PxS1_iiii(
	.param .u64 .ptr .align 1 _Z18gather_ND_AllignedIfEvPT_PxS1_iiii_param_0,
	.param .u64 .ptr .align 1 _Z18gather_ND_AllignedIfEvPT_PxS1_iiii_param_1,
	.param .u64 .ptr .align 1 _Z18gather_ND_AllignedIfEvPT_PxS1_iiii_param_2,
	.param .u32 _Z18gather_ND_AllignedIfEvPT_PxS1_iiii_param_3,
	.param .u32 _Z18gather_ND_AllignedIfEvPT_PxS1_iiii_param_4,
	.param .u32 _Z18gather_ND_AllignedIfEvPT_PxS1_iiii_param_5,
	.param .u32 _Z18gather_ND_AllignedIfEvPT_PxS1_iiii_param_6
)
{
	.reg .pred 	%p<11>;
	.reg .b32 	%r<42>;
	.reg .b32 	%f<10>;
	.reg .b64 	%rd<28>;

	ld.param.u64 	%rd7, [_Z18gather_ND_AllignedIfEvPT_PxS1_iiii_param_0];
	ld.param.u64 	%rd6, [_Z18gather_ND_AllignedIfEvPT_PxS1_iiii_param_1];
	ld.param.u64 	%rd8, [_Z18gather_ND_AllignedIfEvPT_PxS1_iiii_param_2];
	ld.param.u32 	%r16, [_Z18gather_ND_AllignedIfEvPT_PxS1_iiii_param_3];
	ld.param.u32 	%r13, [_Z18gather_ND_AllignedIfEvPT_PxS1_iiii_param_4];
	ld.param.u32 	%r14, [_Z18gather_ND_AllignedIfEvPT_PxS1_iiii_param_5];
	ld.param.u32 	%r17, [_Z18gather_ND_AllignedIfEvPT_PxS1_iiii_param_6];
	cvta.to.global.u64 	%rd1, %rd8;
	cvta.to.global.u64 	%rd2, %rd7;
	mov.u32 	%r18, %tid.z;
	mov.u32 	%r19, %ctaid.z;
	mov.u32 	%r20, %ntid.z;
	mad.lo.s32 	%r21, %r19, %r20, %r18;
	shl.b32 	%r1, %r21, 2;
	mov.u32 	%r22, %tid.y;
	mov.u32 	%r23, %ctaid.y;
	mov.u32 	%r24, %ntid.y;
	mad.lo.s32 	%r25, %r23, %r24, %r22;
	mov.u32 	%r26, %tid.x;
	mov.u32 	%r27, %ctaid.x;
	mov.u32 	%r28, %ntid.x;
	mad.lo.s32 	%r3, %r27, %r28, %r26;
	setp.ge.s32 	%p1, %r3, %r16;
	setp.ge.s32 	%p2, %r25, %r17;
	or.pred  	%p3, %p1, %p2;
	setp.ge.s32 	%p4, %r1, %r14;
	or.pred  	%p5, %p4, %p3;
	@%p5 bra 	$L__BB5_8;
	cvta.to.global.u64 	%rd9, %rd6;
	mul.wide.u32 	%rd10, %r25, 8;
	add.s64 	%rd11, %rd9, %rd10;
	ld.global.u64 	%rd3, [%rd11];
	add.s32 	%r29, %r1, 4;
	setp.le.u32 	%p6, %r29, %r14;
	@%p6 bra 	$L__BB5_9;
	mul.lo.s32 	%r34, %r13, %r3;
	mul.lo.s32 	%r35, %r34, %r14;
	cvt.s64.s32 	%rd21, %r35;
	cvt.u64.u32 	%rd22, %r14;
	cvt.u64.u32 	%rd23, %r1;
	add.s64 	%rd24, %rd21, %rd23;
	mad.lo.s64 	%rd25, %rd3, %rd22, %rd24;
	shl.b64 	%rd26, %rd25, 2;
	add.s64 	%rd4, %rd2, %rd26;
	mad.lo.s32 	%r36, %r17, %r3, %r25;
	mad.lo.s32 	%r37, %r36, %r14, %r1;
	mul.wide.s32 	%rd27, %r37, 4;
	add.s64 	%rd5, %rd1, %rd27;
	and.b32  	%r4, %r14, 3;
	setp.eq.s32 	%p7, %r4, 0;
	mov.u32 	%r40, %r1;
	@%p7 bra 	$L__BB5_5;
	ld.global.f32 	%f8, [%rd4];
	st.global.f32 	[%rd5], %f8;
	neg.s32 	%r39, %r4;
	add.s32 	%r40, %r1, %r4;
$L__BB5_4:
	.pragma "nounroll";
	add.s32 	%r39, %r39, 1;
	setp.ne.s32 	%p8, %r39, 0;
	@%p8 bra 	$L__BB5_4;
$L__BB5_5:
	sub.s32 	%r38, %r1, %r14;
	setp.gt.u32 	%p9, %r38, -4;
	@%p9 bra 	$L__BB5_8;
	ld.global.f32 	%f9, [%rd4];
	sub.s32 	%r41, %r40, %r14;
$L__BB5_7:
	st.global.f32 	[%rd5], %f9;
	ld.global.f32 	%f9, [%rd4];
	st.global.f32 	[%rd5], %f9;
	add.s32 	%r41, %r41, 4;
	setp.ne.s32 	%p10, %r41, 0;
	@%p10 bra 	$L__BB5_7;
$L__BB5_8:
	ret;
$L__BB5_9:
	mad.lo.s32 	%r30, %r17, %r3, %r25;
	mad.lo.s32 	%r31, %r30, %r14, %r1;
	mul.wide.s32 	%rd12, %r31, 4;
	add.s64 	%rd13, %rd1, %rd12;
	mul.lo.s32 	%r32, %r13, %r3;
	mul.lo.s32 	%r33, %r32, %r14;
	cvt.s64.s32 	%rd14, %r33;
	cvt.u64.u32 	%rd15, %r14;
	cvt.u64.u32 	%rd16, %r1;
	add.s64 	%rd17, %rd14, %rd16;
	mad.lo.s64 	%rd18, %rd3, %rd15, %rd17;
	shl.b64 	%rd19, %rd18, 2;
	add.s64 	%rd20, %rd2, %rd19;
	ld.global.v4.f32 	{%f4, %f5, %f6, %f7}, [%rd20];
	st.global.v4.f32 	[%rd13], {%f4, %f5, %f6, %f7};
	bra.uni 	$L__BB5_8;

}
	// .globl	_Z20gather_ND_unAllignedI6__halfEvPT_PxS2_iiii
.visible .entry _Z20gather_ND_unAllignedI6__halfEvPT_PxS2_iiii(
	.param .u64 .ptr .align 1 _Z20gather_ND_unAllignedI6__halfEvPT_PxS2_iiii_param_0,
	.param .u64 .ptr .align 1 _Z20gather_ND_unAllignedI6__halfEvPT_PxS2_iiii_param_1,
	.param .u64 .ptr .align 1 _Z20gather_ND_unAllignedI6__halfEvPT_PxS2_iiii_param_2,
	.param .u32 _Z20gather_ND_unAllignedI6__halfEvPT_PxS2_iiii_param_3,
	.param .u32 _Z20gather_ND_unAllignedI6__halfEvPT_PxS2_iiii_param_4,
	.param .u32 _Z20gather_ND_unAllignedI6__halfEvPT_PxS2_iiii_param_5,
	.param .u32 _Z20gather_ND_unAllignedI6__halfEvPT_PxS2_iiii_param_6
)
{
	.reg .pred 	%p<6>;
	.reg .b16 	%rs<2>;
	.reg .b32 	%r<23>;
	.reg .b64 	%rd<19>;

	ld.param.u64 	%rd1, [_Z20gather_ND_unAllignedI6__halfEvPT_PxS2_iiii_param_0];
	ld.param.u64 	%rd2, [_Z20gather_ND_unAllignedI6__halfEvPT_PxS2_iiii_param_1];
	ld.param.u64 	%rd3, [_Z20gather_ND_unAllignedI6__halfEvPT_PxS2_iiii_param_2];
	ld.param.u32 	%r7, [_Z20gather_ND_unAllignedI6__halfEvPT_PxS2_iiii_param_3];
	ld.param.u32 	%r4, [_Z20gather_ND_unAllignedI6__halfEvPT_PxS2_iiii_param_4];
	ld.param.u32 	%r5, [_Z20gather_ND_unAllignedI6__halfEvPT_PxS2_iiii_param_5];
	ld.param.u32 	%r8, [_Z20gather_ND_unAllignedI6__halfEvPT_PxS2_iiii_param_6];
	mov.u32 	%r9, %tid.z;
	mov.u32 	%r10, %ctaid.z;
	mov.u32 	%r11, %ntid.z;
	mad.lo.s32 	%r1, %r10, %r11, %r9;
	mov.u32 	%r12, %tid.y;
	mov.u32 	%r13, %ctaid.y;
	mov.u32 	%r14, %ntid.y;
	mad.lo.s32 	%r15, %r13, %r14, %r12;
	mov.u32 	%r16, %tid.x;
	mov.u32 	%r17, %ctaid.x;
	mov.u32 	%r18, %ntid.x;
	mad.lo.s32 	%r3, %r17, %r18, %r16;
	setp.ge.s32 	%p1, %r3, %r7;
	setp.ge.s32 	%p2, %r15, %r8;
	or.pred  	%p3, %p1, %p2;
	setp.ge.s32 	%p4, %r1, %r5;
	or.pred  	%p5, %p4, %p3;
	@%p5 bra 	$L__BB6_2;
	cvta.to.global.u64 	%rd4, %rd2;
	cvta.to.global.u64 	%rd5, %rd1;
	cvta.to.global.u64 	%rd6, %rd3;
	mul.wide.u32 	%rd7, %r15, 8;
	add.s64 	%rd8, %rd4, %rd7;
	ld.global.u64 	%rd9, [%rd8];
	mad.lo.s32 	%r19, %r8, %r3, %r15;
	mad.lo.s32 	%r20, %r19, %r5, %r1;
	mul.wide.s32 	%rd10, %r20, 2;
	add.s64 	%rd11, %rd6, %rd10;
	mul.lo.s32 	%r21, %r4, %r3;
	mul.lo.s32 	%r22, %r21, %r5;
	cvt.s64.s32 	%rd12, %r22;
	cvt.u64.u32 	%rd13, %r5;
	cvt.u64.u32 	%rd14, %r1;
	add.s64 	%rd15, %rd12, %rd14;
	mad.lo.s64 	%rd16, %rd9, %rd13, %rd15;
	shl.b64 	%rd17, %rd16, 1;
	add.s64 	%rd18, %rd5, %rd17;
	ld.global.u16 	%rs1, [%rd18];
	st.global.u16 	[%rd11], %rs1;
$L__BB6_2:
	ret;

}
	// .globl	_Z18gather_ND_AllignedI6__halfEvPT_PxS2_iiii
.visible .entry _Z18gather_ND_AllignedI6__halfEvPT_PxS2_iiii(
	.param .u64 .ptr .align 1 _Z18gather_ND_AllignedI6__halfEvPT_PxS2_iiii_param_0,
	.param .u64 .ptr .align 1 _Z18gather_ND_AllignedI6__halfEvPT_PxS2_iiii_param_1,
	.param .u64 .ptr .align 1 _Z18gather_ND_AllignedI6__halfEvPT_PxS2_iiii_param_2,
	.param .u32 _Z18gather_ND_AllignedI6__halfEvPT_PxS2_iiii_param_3,
	.param .u32 _Z18gather_ND_AllignedI6__halfEvPT_PxS2_iiii_param_4,
	.param .u32 _Z18gather_ND_AllignedI6__halfEvPT_PxS2_iiii_param_5,
	.param .u32 _Z18gather_ND_AllignedI6__halfEvPT_PxS2_iiii_param_6
)
{
	.reg .pred 	%p<11>;
	.reg .b16 	%rs<6>;
	.reg .b32 	%r<44>;
	.reg .b64 	%rd<28>;

	ld.param.u64 	%rd7, [_Z18gather_ND_AllignedI6__halfEvPT_PxS2_iiii_param_0];
	ld.param.u64 	%rd6, [_Z18gather_ND_AllignedI6__halfEvPT_PxS2_iiii_param_1];
	ld.param.u64 	%rd8, [_Z18gather_ND_AllignedI6__halfEvPT_PxS2_iiii_param_2];
	ld.param.u32 	%r16, [_Z18gather_ND_AllignedI6__halfEvPT_PxS2_iiii_param_3];
	ld.param.u32 	%r13, [_Z18gather_ND_AllignedI6__halfEvPT_PxS2_iiii_param_4];
	ld.param.u32 	%r14, [_Z18gather_ND_AllignedI6__halfEvPT_PxS2_iiii_param_5];
	ld.param.u32 	%r17, [_Z18gather_ND_AllignedI6__halfEvPT_PxS2_iiii_param_6];
	cvta.to.global.u64 	%rd1, %rd8;
	cvta.to.global.u64 	%rd2, %rd7;
	mov.u32 	%r18, %tid.z;
	mov.u32 	%r19, %ctaid.z;
	mov.u32 	%r20, %ntid.z;
	mad.lo.s32 	%r21, %r19, %r20, %r18;
	shl.b32 	%r1, %r21, 1;
	mov.u32 	%r22, %tid.y;
	mov.u32 	%r23, %ctaid.y;
	mov.u32 	%r24, %ntid.y;
	mad.lo.s32 	%r25, %r23, %r24, %r22;
	mov.u32 	%r26, %tid.x;
	mov.u32 	%r27, %ctaid.x;
	mov.u32 	%r28, %ntid.x;
	mad.lo.s32 	%r3, %r27, %r28, %r26;
	setp.ge.s32 	%p1, %r3, %r16;
	setp.ge.s32 	%p2, %r25, %r17;
	or.pred  	%p3, %p1, %p2;
	setp.ge.s32 	%p4, %r1, %r14;
	or.pred  	%p5, %p4, %p3;
	@%p5 bra 	$L__BB7_8;
	cvta.to.global.u64 	%rd9, %rd6;
	mul.wide.u32 	%rd10, %r25, 8;
	add.s64 	%rd11, %rd9, %rd10;
	ld.global.u64 	%rd3, [%rd11];
	add.s32 	%r29, %r1, 2;
	setp.le.u32 	%p6, %r29, %r14;
	@%p6 bra 	$L__BB7_9;
	mad.lo.s32 	%r35, %r17, %r3, %r25;
	mad.lo.s32 	%r36, %r35, %r14, %r1;
	mul.wide.s32 	%rd21, %r36, 2;
	add.s64 	%rd4, %rd1, %rd21;
	mul.lo.s32 	%r37, %r13, %r3;
	mul.lo.s32 	%r38, %r37, %r14;
	cvt.s64.s32 	%rd22, %r38;
	cvt.u64.u32 	%rd23, %r14;
	cvt.u64.u32 	%rd24, %r1;
	add.s64 	%rd25, %rd22, %rd24;
	mad.lo.s64 	%rd26, %rd3, %rd23, %rd25;
	shl.b64 	%rd27, %rd26, 1;
	add.s64 	%rd5, %rd2, %rd27;
	sub.s32 	%r39, %r14, %r1;
	and.b32  	%r4, %r39, 3;
	setp.eq.s32 	%p7, %r4, 0;
	mov.u32 	%r42, %r1;
	@%p7 bra 	$L__BB7_5;
	ld.global.u16 	%rs4, [%rd5];
	st.global.u16 	[%rd4], %rs4;
	neg.s32 	%r41, %r4;
	add.s32 	%r42, %r1, %r4;
$L__BB7_4:
	.pragma "nounroll";
	add.s32 	%r41, %r41, 1;
	setp.ne.s32 	%p8, %r41, 0;
	@%p8 bra 	$L__BB7_4;
$L__BB7_5:
	sub.s32 	%r40, %r1, %r14;
	setp.gt.u32 	%p9, %r40, -4;
	@%p9 bra 	$L__BB7_8;
	ld.global.u16 	%rs5, [%rd5];
	sub.s32 	%r43, %r42, %r14;
$L__BB7_7:
	st.global.u16 	[%rd4], %rs5;
	ld.global.u16 	%rs5, [%rd5];
	st.global.u16 	[%rd4], %rs5;
	add.s32 	%r43, %r43, 4;
	setp.ne.s32 	%p10, %r43, 0;
	@%p10 bra 	$L__BB7_7;
$L__BB7_8:
	ret;
$L__BB7_9:
	mad.lo.s32 	%r30, %r17, %r3, %r25;
	mad.lo.s32 	%r31, %r30, %r14, %r1;
	mul.wide.s32 	%rd12, %r31, 2;
	add.s64 	%rd13, %rd1, %rd12;
	mul.lo.s32 	%r32, %r13, %r3;
	mul.lo.s32 	%r33, %r32, %r14;
	cvt.s64.s32 	%rd14, %r33;
	cvt.u64.u32 	%rd15, %r14;
	cvt.u64.u32 	%rd16, %r1;
	add.s64 	%rd17, %rd14, %rd16;
	mad.lo.s64 	%rd18, %rd3, %rd15, %rd17;
	shl.b64 	%rd19, %rd18, 1;
	add.s64 	%rd20, %rd2, %rd19;
	ld.global.u32 	%r34, [%rd20];
	st.global.u32 	[%rd13], %r34;
	bra.uni 	$L__BB7_8;

}


// ===== COMPILED SASS (sm_100) =====

	.target	sm_100

	.elftype	@"ET_EXEC"


//--------------------- .note.nv.tkinfo           --------------------------
	.section	.note.nv.tkinfo,"",@"SHT_NOTE"
	.sectionflags	@"SHF_NOTE_NV_TKINFO"
	.tkinfo
        /*0018*/ 	.word	0x00000002
        /*0030*/ 	.string	""
        /*0030*/ 	.string	"ptxas"
        /*0030*/ 	.string	"Cuda compilation tools, release 13.0, V13.0.88"
        /*0030*/ 	.string	"Build cuda_13.0.r13.0/compiler.36424714_0"
        /*0030*/ 	.string	"-arch sm_100 -m 64 "



//--------------------- .note.nv.cuinfo           --------------------------
	.section	.note.nv.cuinfo,"",@"SHT_NOTE"
	.sectionflags	@"SHF_NOTE_NV_CUINFO"
        /*0018*/ 	.short	0x0002
        /*001a*/ 	.short	0x0064
        /*001c*/ 	.short	0x0082
	.zero		2


//--------------------- .nv.info                  --------------------------
	.section	.nv.info,"",@"SHT_CUDA_INFO"
	.align	4


	//----- nvinfo : EIATTR_REGCOUNT
	.align		4
        /*0000*/ 	.byte	0x04, 0x2f
        /*0002*/ 	.short	(.L_1 - .L_0)
	.align		4
.L_0:
        /*0004*/ 	.word	index@(_Z9gather_2DIfLj1EEvPT_PxS1_iiii)
        /*0008*/ 	.word	0x0000000c


	//----- nvinfo : EIATTR_FRAME_SIZE
	.align		4
.L_1:
        /*000c*/ 	.byte	0x04, 0x11
        /*000e*/ 	.short	(.L_3 - .L_2)
	.align		4
.L_2:
        /*0010*/ 	.word	index@(_Z9gather_2DIfLj1EEvPT_PxS1_iiii)
        /*0014*/ 	.word	0x00000000


	//----- nvinfo : EIATTR_REGCOUNT
	.align		4
.L_3:
        /*0018*/ 	.byte	0x04, 0x2f
        /*001a*/ 	.short	(.L_5 - .L_4)
	.align		4
.L_4:
        /*001c*/ 	.word	index@(_Z9gather_2DIfLj0EEvPT_PxS1_iiii)
        /*0020*/ 	.word	0x0000001a


	//----- nvinfo : EIATTR_FRAME_SIZE
	.align		4
.L_5:
        /*0024*/ 	.byte	0x04, 0x11
        /*0026*/ 	.short	(.L_7 - .L_6)
	.align		4
.L_6:
        /*0028*/ 	.word	index@(_Z9gather_2DIfLj0EEvPT_PxS1_iiii)
        /*002c*/ 	.word	0x00000000


	//----- nvinfo : EIATTR_REGCOUNT
	.align		4
.L_7:
        /*0030*/ 	.byte	0x04, 0x2f
        /*0032*/ 	.short	(.L_9 - .L_8)
	.align		4
.L_8:
        /*0034*/ 	.word	index@(_Z9gather_2DI6__halfLj1EEvPT_PxS2_iiii)
        /*0038*/ 	.word	0x0000000c


	//----- nvinfo : EIATTR_FRAME_SIZE
	.align		4
.L_9:
        /*003c*/ 	.byte	0x04, 0x11
        /*003e*/ 	.short	(.L_11 - .L_10)
	.align		4
.L_10:
        /*0040*/ 	.word	index@(_Z9gather_2DI6__halfLj1EEvPT_PxS2_iiii)
        /*0044*/ 	.word	0x00000000


	//----- nvinfo : EIATTR_REGCOUNT
	.align		4
.L_11:
        /*0048*/ 	.byte	0x04, 0x2f
        /*004a*/ 	.short	(.L_13 - .L_12)
	.align		4
.L_12:
        /*004c*/ 	.word	index@(_Z9gather_2DI6__halfLj0EEvPT_PxS2_iiii)
        /*0050*/ 	.word	0x0000001a


	//----- nvinfo : EIATTR_FRAME_SIZE
	.align		4
.L_13:
        /*0054*/ 	.byte	0x04, 0x11
        /*0056*/ 	.short	(.L_15 - .L_14)
	.align		4
.L_14:
        /*0058*/ 	.word	index@(_Z9gather_2DI6__halfLj0EEvPT_PxS2_iiii)
        /*005c*/ 	.word	0x00000000


	//----- nvinfo : EIATTR_REGCOUNT
	.align		4
.L_15:
        /*0060*/ 	.byte	0x04, 0x2f
        /*0062*/ 	.short	(.L_17 - .L_16)
	.align		4
.L_16:
        /*0064*/ 	.word	index@(_Z20gather_ND_unAllignedIfEvPT_PxS1_iiii)
        /*0068*/ 	.word	0x0000000c


	//----- nvinfo : EIATTR_FRAME_SIZE
	.align		4
.L_17:
        /*006c*/ 	.byte	0x04, 0x11
        /*006e*/ 	.short	(.L_19 - .L_18)
	.align		4
.L_18:
        /*0070*/ 	.word	index@(_Z20gather_ND_unAllignedIfEvPT_PxS1_iiii)
        /*0074*/ 	.word	0x00000000


	//----- nvinfo : EIATTR_REGCOUNT
	.align		4
.L_19:
        /*0078*/ 	.byte	0x04, 0x2f
        /*007a*/ 	.short	(.L_21 - .L_20)
	.align		4
.L_20:
        /*007c*/ 	.word	index@(_Z18gather_ND_AllignedIfEvPT_PxS1_iiii)
        /*0080*/ 	.word	0x0000000e


	//----- nvinfo : EIATTR_FRAME_SIZE
	.align		4
.L_21:
        /*0084*/ 	.byte	0x04, 0x11
        /*0086*/ 	.short	(.L_23 - .L_22)
	.align		4
.L_22:
        /*0088*/ 	.word	index@(_Z18gather_ND_AllignedIfEvPT_PxS1_iiii)
        /*008c*/ 	.word	0x00000000


	//----- nvinfo : EIATTR_REGCOUNT
	.align		4
.L_23:
        /*0090*/ 	.byte	0x04, 0x2f
        /*0092*/ 	.short	(.L_25 - .L_24)
	.align		4
.L_24:
        /*0094*/ 	.word	index@(_Z20gather_ND_unAllignedI6__halfEvPT_PxS2_iiii)
        /*0098*/ 	.word	0x0000000c


	//----- nvinfo : EIATTR_FRAME_SIZE
	.align		4
.L_25:
        /*009c*/ 	.byte	0x04, 0x11
        /*009e*/ 	.short	(.L_27 - .L_26)
	.align		4
.L_26:
        /*00a0*/ 	.word	index@(_Z20gather_ND_unAllignedI6__halfEvPT_PxS2_iiii)
        /*00a4*/ 	.word	0x00000000


	//----- nvinfo : EIATTR_REGCOUNT
	.align		4
.L_27:
        /*00a8*/ 	.byte	0x04, 0x2f
        /*00aa*/ 	.short	(.L_29 - .L_28)
	.align		4
.L_28:
        /*00ac*/ 	.word	index@(_Z18gather_ND_AllignedI6__halfEvPT_PxS2_iiii)
        /*00b0*/ 	.word	0x0000000e


	//----- nvinfo : EIATTR_FRAME_SIZE
	.align		4
.L_29:
        /*00b4*/ 	.byte	0x04, 0x11
        /*00b6*/ 	.short	(.L_31 - .L_30)
	.align		4
.L_30:
        /*00b8*/ 	.word	index@(_Z18gather_ND_AllignedI6__halfEvPT_PxS2_iiii)
        /*00bc*/ 	.word	0x00000000


	//----- nvinfo : EIATTR_MIN_STACK_SIZE
	.align		4
.L_31:
        /*00c0*/ 	.byte	0x04, 0x12
        /*00c2*/ 	.short	(.L_33 - .L_32)
	.align		4
.L_32:
        /*00c4*/ 	.word	index@(_Z18gather_ND_AllignedI6__halfEvPT_PxS2_iiii)
        /*00c8*/ 	.word	0x00000000


	//----- nvinfo : EIATTR_MIN_STACK_SIZE
	.align		4
.L_33:
        /*00cc*/ 	.byte	0x04, 0x12
        /*00ce*/ 	.short	(.L_35 - .L_34)
	.align		4
.L_34:
        /*00d0*/ 	.word	index@(_Z20gather_ND_unAllignedI6__halfEvPT_PxS2_iiii)
        /*00d4*/ 	.word	0x00000000


	//----- nvinfo : EIATTR_MIN_STACK_SIZE
	.align		4
.L_35:
        /*00d8*/ 	.byte	0x04, 0x12
        /*00da*/ 	.short	(.L_37 - .L_36)
	.align		4
.L_36:
        /*00dc*/ 	.word	index@(_Z18gather_ND_AllignedIfEvPT_PxS1_iiii)
        /*00e0*/ 	.word	0x00000000


	//----- nvinfo : EIATTR_MIN_STACK_SIZE
	.align		4
.L_37:
        /*00e4*/ 	.byte	0x04, 0x12
        /*00e6*/ 	.short	(.L_39 - .L_38)
	.align		4
.L_38:
        /*00e8*/ 	.word	index@(_Z20gather_ND_unAllignedIfEvPT_PxS1_iiii)
        /*00ec*/ 	.word	0x00000000


	//----- nvinfo : EIATTR_MIN_STACK_SIZE
	.align		4
.L_39:
        /*00f0*/ 	.byte	0x04, 0x12
        /*00f2*/ 	.short	(.L_41 - .L_40)
	.align		4
.L_40:
        /*00f4*/ 	.word	index@(_Z9gather_2DI6__halfLj0EEvPT_PxS2_iiii)
        /*00f8*/ 	.word	0x00000000


	//----- nvinfo : EIATTR_MIN_STACK_SIZE
	.align		4
.L_41:
        /*00fc*/ 	.byte	0x04, 0x12
        /*00fe*/ 	.short	(.L_43 - .L_42)
	.align		4
.L_42:
        /*0100*/ 	.word	index@(_Z9gather_2DI6__halfLj1EEvPT_PxS2_iiii)
        /*0104*/ 	.word	0x00000000


	//----- nvinfo : EIATTR_MIN_STACK_SIZE
	.align		4
.L_43:
        /*0108*/ 	.byte	0x04, 0x12
        /*010a*/ 	.short	(.L_45 - .L_44)
	.align		4
.L_44:
        /*010c*/ 	.word	index@(_Z9gather_2DIfLj0EEvPT_PxS1_iiii)
        /*0110*/ 	.word	0x00000000


	//----- nvinfo : EIATTR_MIN_STACK_SIZE
	.align		4
.L_45:
        /*0114*/ 	.byte	0x04, 0x12
        /*0116*/ 	.short	(.L_47 - .L_46)
	.align		4
.L_46:
        /*0118*/ 	.word	index@(_Z9gather_2DIfLj1EEvPT_PxS1_iiii)
        /*011c*/ 	.word	0x00000000
.L_47:


//--------------------- .nv.compat                --------------------------
	.section	.nv.compat,"",@"SHT_CUDA_COMPAT_INFO"
	.align	4
        /*0000*/ 	.byte	0x02, 0x09, 0x00, 0x00, 0x02, 0x02, 0x01, 0x00, 0x02, 0x05, 0x05, 0x00, 0x03, 0x07, 0x01, 0x01
        /*0010*/ 	.byte	0x02, 0x03, 0x00, 0x00, 0x02, 0x06, 0x01, 0x00, 0x04, 0x0b, 0x08, 0x00, 0x09, 0x00, 0x00, 0x00
        /*0020*/ 	.byte	0x00, 0x00, 0x00, 0x00


//--------------------- .nv.info._Z18gather_ND_AllignedI6__halfEvPT_PxS2_iiii --------------------------
	.section	.nv.info._Z18gather_ND_AllignedI6__halfEvPT_PxS2_iiii,"",@"SHT_CUDA_INFO"
	.sectionflags	@""
	.align	4


	//----- nvinfo : EIATTR_CUDA_API_VERSION
	.align		4
        /*0000*/ 	.byte	0x04, 0x37
        /*0002*/ 	.short	(.L_49 - .L_48)
.L_48:
        /*0004*/ 	.word	0x00000082


	//----- nvinfo : EIATTR_KPARAM_INFO
	.align		4
.L_49:
        /*0008*/ 	.byte	0x04, 0x17
        /*000a*/ 	.short	(.L_51 - .L_50)
.L_50:
        /*000c*/ 	.word	0x00000000
        /*0010*/ 	.short	0x0006
        /*0012*/ 	.short	0x0024
        /*0014*/ 	.byte	0x00, 0xf0, 0x11, 0x00


	//----- nvinfo : EIATTR_KPARAM_INFO
	.align		4
.L_51:
        /*0018*/ 	.byte	0x04, 0x17
        /*001a*/ 	.short	(.L_53 - .L_52)
.L_52:
        /*001c*/ 	.word	0x00000000
        /*0020*/ 	.short	0x0005
        /*0022*/ 	.short	0x0020
        /*0024*/ 	.byte	0x00, 0xf0, 0x11, 0x00


	//----- nvinfo : EIATTR_KPARAM_INFO
	.align		4
.L_53:
        /*0028*/ 	.byte	0x04, 0x17
        /*002a*/ 	.short	(.L_55 - .L_54)
.L_54:
        /*002c*/ 	.word	0x00000000
        /*0030*/ 	.short	0x0004
        /*0032*/ 	.short	0x001c
        /*0034*/ 	.byte	0x00, 0xf0, 0x11, 0x00


	//----- nvinfo : EIATTR_KPARAM_INFO
	.align		4
.L_55:
        /*0038*/ 	.byte	0x04, 0x17
        /*003a*/ 	.short	(.L_57 - .L_56)
.L_56:
        /*003c*/ 	.word	0x00000000
        /*0040*/ 	.short	0x0003
        /*0042*/ 	.short	0x0018
        /*0044*/ 	.byte	0x00, 0xf0, 0x11, 0x00


	//----- nvinfo : EIATTR_KPARAM_INFO
	.align		4
.L_57:
        /*0048*/ 	.byte	0x04, 0x17
        /*004a*/ 	.short	(.L_59 - .L_58)
.L_58:
        /*004c*/ 	.word	0x00000000
        /*0050*/ 	.short	0x0002
        /*0052*/ 	.short	0x0010
        /*0054*/ 	.byte	0x00, 0xf5, 0x21, 0x00


	//----- nvinfo : EIATTR_KPARAM_INFO
	.align		4
.L_59:
        /*0058*/ 	.byte	0x04, 0x17
        /*005a*/ 	.short	(.L_61 - .L_60)
.L_60:
        /*005c*/ 	.word	0x00000000
        /*0060*/ 	.short	0x0001
        /*0062*/ 	.short	0x0008
        /*0064*/ 	.byte	0x00, 0xf5, 0x21, 0x00


	//----- nvinfo : EIATTR_KPARAM_INFO
	.align		4
.L_61:
        /*0068*/ 	.byte	0x04, 0x17
        /*006a*/ 	.short	(.L_63 - .L_62)
.L_62:
        /*006c*/ 	.word	0x00000000
        /*0070*/ 	.short	0x0000
        /*0072*/ 	.short	0x0000
        /*0074*/ 	.byte	0x00, 0xf5, 0x21, 0x00


	//----- nvinfo : EIATTR_SPARSE_MMA_MASK
	.align		4
.L_63:
        /*0078*/ 	.byte	0x03, 0x50
        /*007a*/ 	.short	0x0000


	//----- nvinfo : EIATTR_MAXREG_COUNT
	.align		4
        /*007c*/ 	.byte	0x03, 0x1b
        /*007e*/ 	.short	0x00ff


	//----- nvinfo : EIATTR_MERCURY_ISA_VERSION
	.align		4
        /*0080*/ 	.byte	0x03, 0x5f
        /*0082*/ 	.short	0x0101


	//----- nvinfo : EIATTR_VRC_CTA_INIT_COUNT
	.align		4
        /*0084*/ 	.byte	0x02, 0x4a
	.zero		1
	.zero		1


	//----- nvinfo : EIATTR_EXIT_INSTR_OFFSETS
	.align		4
        /*0088*/ 	.byte	0x04, 0x1c
        /*008a*/ 	.short	(.L_65 - .L_64)


	//   ....[0]....
.L_64:
        /*008c*/ 	.word	0x00000130


	//   ....[1]....
        /*0090*/ 	.word	0x00000300


	//   ....[2]....
        /*0094*/ 	.word	0x000003a0


	//   ....[3]....
        /*0098*/ 	.word	0x000004c0


	//----- nvinfo : EIATTR_CRS_STACK_SIZE
	.align		4
.L_65:
        /*009c*/ 	.byte	0x04, 0x1e
        /*009e*/ 	.short	(.L_67 - .L_66)
.L_66:
        /*00a0*/ 	.word	0x00000000


	//----- nvinfo : EIATTR_CBANK_PARAM_SIZE
	.align		4
.L_67:
        /*00a4*/ 	.byte	0x03, 0x19
        /*00a6*/ 	.short	0x0028


	//----- nvinfo : EIATTR_PARAM_CBANK
	.align		4
        /*00a8*/ 	.byte	0x04, 0x0a
        /*00aa*/ 	.short	(.L_69 - .L_68)
	.align		4
.L_68:
        /*00ac*/ 	.word	index@(.nv.constant0._Z18gather_ND_AllignedI6__halfEvPT_PxS2_iiii)
        /*00b0*/ 	.short	0x0380
        /*00b2*/ 	.short	0x0028


	//----- nvinfo : EIATTR_SW_WAR
	.align		4
.L_69:
        /*00b4*/ 	.byte	0x04, 0x36
        /*00b6*/ 	.short	(.L_71 - .L_70)
.L_70:
        /*00b8*/ 	.word	0x00000008
.L_71:


//--------------------- .nv.info._Z20gather_ND_unAllignedI6__halfEvPT_PxS2_iiii --------------------------
	.section	.nv.info._Z20gather_ND_unAllignedI6__halfEvPT_PxS2_iiii,"",@"SHT_CUDA_INFO"
	.sectionflags	@""
	.align	4


	//----- nvinfo : EIATTR_CUDA_API_VERSION
	.align		4
        /*0000*/ 	.byte	0x04, 0x37
        /*0002*/ 	.short	(.L_73 - .L_72)
.L_72:
        /*0004*/ 	.word	0x00000082


	//----- nvinfo : EIATTR_KPARAM_INFO
	.align		4
.L_73:
        /*0008*/ 	.byte	0x04, 0x17
        /*000a*/ 	.short	(.L_75 - .L_74)
.L_74:
        /*000c*/ 	.word	0x00000000
        /*0010*/ 	.short	0x0006
        /*0012*/ 	.short	0x0024
        /*0014*/ 	.byte	0x00, 0xf0, 0x11, 0x00


	//----- nvinfo : EIATTR_KPARAM_INFO
	.align		4
.L_75:
        /*0018*/ 	.byte	0x04, 0x17
        /*001a*/ 	.short	(.L_77 - .L_76)
.L_76:
        /*001c*/ 	.word	0x00000000
        /*0020*/ 	.short	0x0005
        /*0022*/ 	.short	0x0020
        /*0024*/ 	.byte	0x00, 0xf0, 0x11, 0x00


	//----- nvinfo : EIATTR_KPARAM_INFO
	.align		4
.L_77:
        /*0028*/ 	.byte	0x04, 0x17
        /*002a*/ 	.short	(.L_79 - .L_78)
.L_78:
        /*002c*/ 	.word	0x00000000
        /*0030*/ 	.short	0x0004
        /*0032*/ 	.short	0x001c
        /*0034*/ 	.byte	0x00, 0xf0, 0x11, 0x00


	//----- nvinfo : EIATTR_KPARAM_INFO
	.align		4
.L_79:
        /*0038*/ 	.byte	0x04, 0x17
        /*003a*/ 	.short	(.L_81 - .L_80)
.L_80:
        /*003c*/ 	.word	0x00000000
        /*0040*/ 	.short	0x0003
        /*0042*/ 	.short	0x0018
        /*0044*/ 	.byte	0x00, 0xf0, 0x11, 0x00


	//----- nvinfo : EIATTR_KPARAM_INFO
	.align		4
.L_81:
        /*0048*/ 	.byte	0x04, 0x17
        /*004a*/ 	.short	(.L_83 - .L_82)
.L_82:
        /*004c*/ 	.word	0x00000000
        /*0050*/ 	.short	0x0002
        /*0052*/ 	.short	0x0010
        /*0054*/ 	.byte	0x00, 0xf5, 0x21, 0x00


	//----- nvinfo : EIATTR_KPARAM_INFO
	.align		4
.L_83:
        /*0058*/ 	.byte	0x04, 0x17
        /*005a*/ 	.short	(.L_85 - .L_84)
.L_84:
        /*005c*/ 	.word	0x00000000
        /*0060*/ 	.short	0x0001
        /*0062*/ 	.short	0x0008
        /*0064*/ 	.byte	0x00, 0xf5, 0x21, 0x00


	//----- nvinfo : EIATTR_KPARAM_INFO
	.align		4
.L_85:
        /*0068*/ 	.byte	0x04, 0x17
        /*006a*/ 	.short	(.L_87 - .L_86)
.L_86:
        /*006c*/ 	.word	0x00000000
        /*0070*/ 	.short	0x0000
        /*0072*/ 	.short	0x0000
        /*0074*/ 	.byte	0x00, 0xf5, 0x21, 0x00


	//----- nvinfo : EIATTR_SPARSE_MMA_MASK
	.align		4
.L_87:
        /*0078*/ 	.byte	0x03, 0x50
        /*007a*/ 	.short	0x0000


	//----- nvinfo : EIATTR_MAXREG_COUNT
	.align		4
        /*007c*/ 	.byte	0x03, 0x1b
        /*007e*/ 	.short	0x00ff


	//----- nvinfo : EIATTR_MERCURY_ISA_VERSION
	.align		4
        /*0080*/ 	.byte	0x03, 0x5f
        /*0082*/ 	.short	0x0101


	//----- nvinfo : EIATTR_VRC_CTA_INIT_COUNT
	.align		4
        /*0084*/ 	.byte	0x02, 0x4a
	.zero		1
	.zero		1


	//----- nvinfo : EIATTR_EXIT_INSTR_OFFSETS
	.align		4
        /*0088*/ 	.byte	0x04, 0x1c
        /*008a*/ 	.short	(.L_89 - .L_88)


	//   ....[0]....
.L_88:
        /*008c*/ 	.word	0x00000120


	//   ....[1]....
        /*0090*/ 	.word	0x00000280


	//----- nvinfo : EIATTR_CBANK_PARAM_SIZE
	.align		4
.L_89:
        /*0094*/ 	.byte	0x03, 0x19
        /*0096*/ 	.short	0x0028


	//----- nvinfo : EIATTR_PARAM_CBANK
	.align		4
        /*0098*/ 	.byte	0x04, 0x0a
        /*009a*/ 	.short	(.L_91 - .L_90)
	.align		4
.L_90:
        /*009c*/ 	.word	index@(.nv.constant0._Z20gather_ND_unAllignedI6__halfEvPT_PxS2_iiii)
        /*00a0*/ 	.short	0x0380
        /*00a2*/ 	.short	0x0028


	//----- nvinfo : EIATTR_SW_WAR
	.align		4
.L_91:
        /*00a4*/ 	.byte	0x04, 0x36
        /*00a6*/ 	.short	(.L_93 - .L_92)
.L_92:
        /*00a8*/ 	.word	0x00000008
.L_93:


//--------------------- .nv.info._Z18gather_ND_AllignedIfEvPT_PxS1_iiii --------------------------
	.section	.nv.info._Z18gather_ND_AllignedIfEvPT_PxS1_iiii,"",@"SHT_CUDA_INFO"
	.sectionflags	@""
	.align	4


	//----- nvinfo : EIATTR_CUDA_API_VERSION
	.align		4
        /*0000*/ 	.byte	0x04, 0x37
        /*0002*/ 	.short	(.L_95 - .L_94)
.L_94:
        /*0004*/ 	.word	0x00000082


	//----- nvinfo : EIATTR_KPARAM_INFO
	.align		4
.L_95:
        /*0008*/ 	.byte	0x04, 0x17
        /*000a*/ 	.short	(.L_97 - .L_96)
.L_96:
        /*000c*/ 	.word	0x00000000
        /*0010*/ 	.short	0x0006
        /*0012*/ 	.short	0x0024
        /*0014*/ 	.byte	0x00, 0xf0, 0x11, 0x00


	//----- nvinfo : EIATTR_KPARAM_INFO
	.align		4
.L_97:
        /*0018*/ 	.byte	0x04, 0x17
        /*001a*/ 	.short	(.L_99 - .L_98)
.L_98:
        /*001c*/ 	.word	0x00000000
        /*0020*/ 	.short	0x0005
        /*0022*/ 	.short	0x0020
        /*0024*/ 	.byte	0x00, 0xf0, 0x11, 0x00


	//----- nvinfo : EIATTR_KPARAM_INFO
	.align		4
.L_99:
        /*0028*/ 	.byte	0x04, 0x17
        /*002a*/ 	.short	(.L_101 - .L_100)
.L_100:
        /*002c*/ 	.word	0x00000000
        /*0030*/ 	.short	0x0004
        /*0032*/ 	.short	0x001c
        /*0034*/ 	.byte	0x00, 0xf0, 0x11, 0x00


	//----- nvinfo : EIATTR_KPARAM_INFO
	.align		4
.L_101:
        /*0038*/ 	.byte	0x04, 0x17
        /*003a*/ 	.short	(.L_103 - .L_102)
.L_102:
        /*003c*/ 	.word	0x00000000
        /*0040*/ 	.short	0x0003
        /*0042*/ 	.short	0x0018
        /*0044*/ 	.byte	0x00, 0xf0, 0x11, 0x00


	//----- nvinfo : EIATTR_KPARAM_INFO
	.align		4
.L_103:
        /*0048*/ 	.byte	0x04, 0x17
        /*004a*/ 	.short	(.L_105 - .L_104)
.L_104:
        /*004c*/ 	.word	0x00000000
        /*0050*/ 	.short	0x0002
        /*0052*/ 	.short	0x0010
        /*0054*/ 	.byte	0x00, 0xf5, 0x21, 0x00


	//----- nvinfo : EIATTR_KPARAM_INFO
	.align		4
.L_105:
        /*0058*/ 	.byte	0x04, 0x17
        /*005a*/ 	.short	(.L_107 - .L_106)
.L_106:
        /*005c*/ 	.word	0x00000000
        /*0060*/ 	.short	0x0001
        /*0062*/ 	.short	0x0008
        /*0064*/ 	.byte	0x00, 0xf5, 0x21, 0x00


	//----- nvinfo : EIATTR_KPARAM_INFO
	.align		4
.L_107:
        /*0068*/ 	.byte	0x04, 0x17
        /*006a*/ 	.short	(.L_109 - .L_108)
.L_108:
        /*006c*/ 	.word	0x00000000
        /*0070*/ 	.short	0x0000
        /*0072*/ 	.short	0x0000
        /*0074*/ 	.byte	0x00, 0xf5, 0x21, 0x00


	//----- nvinfo : EIATTR_SPARSE_MMA_MASK
	.align		4
.L_109:
        /*0078*/ 	.byte	0x03, 0x50
        /*007a*/ 	.short	0x0000


	//----- nvinfo : EIATTR_MAXREG_COUNT
	.align		4
        /*007c*/ 	.byte	0x03, 0x1b
        /*007e*/ 	.short	0x00ff


	//----- nvinfo : EIATTR_MERCURY_ISA_VERSION
	.align		4
        /*0080*/ 	.byte	0x03, 0x5f
        /*0082*/ 	.short	0x0101


	//----- nvinfo : EIATTR_VRC_CTA_INIT_COUNT
	.align		4
        /*0084*/ 	.byte	0x02, 0x4a
	.zero		1
	.zero		1


	//----- nvinfo : EIATTR_EXIT_INSTR_OFFSETS
	.align		4
        /*0088*/ 	.byte	0x04, 0x1c
        /*008a*/ 	.short	(.L_111 - .L_110)


	//   ....[0]....
.L_110:
        /*008c*/ 	.word	0x00000130


	//   ....[1]....
        /*0090*/ 	.word	0x000002f0


	//   ....[2]....
        /*0094*/ 	.word	0x00000390


	//   ....[3]....
        /*0098*/ 	.word	0x000004b0


	//----- nvinfo : EIATTR_CRS_STACK_SIZE
	.align		4
.L_111:
        /*009c*/ 	.byte	0x04, 0x1e
        /*009e*/ 	.short	(.L_113 - .L_112)
.L_112:
        /*00a0*/ 	.word	0x00000000


	//----- nvinfo : EIATTR_CBANK_PARAM_SIZE
	.align		4
.L_113:
        /*00a4*/ 	.byte	0x03, 0x19
        /*00a6*/ 	.short	0x0028


	//----- nvinfo : EIATTR_PARAM_CBANK
	.align		4
        /*00a8*/ 	.byte	0x04, 0x0a
        /*00aa*/ 	.short	(.L_115 - .L_114)
	.align		4
.L_114:
        /*00ac*/ 	.word	index@(.nv.constant0._Z18gather_ND_AllignedIfEvPT_PxS1_iiii)
        /*00b0*/ 	.short	0x0380
        /*00b2*/ 	.short	0x0028


	//----- nvinfo : EIATTR_SW_WAR
	.align		4
.L_115:
        /*00b4*/ 	.byte	0x04, 0x36
        /*00b6*/ 	.short	(.L_117 - .L_116)
.L_116:
        /*00b8*/ 	.word	0x00000008
.L_117:


//--------------------- .nv.info._Z20gather_ND_unAllignedIfEvPT_PxS1_iiii --------------------------
	.section	.nv.info._Z20gather_ND_unAllignedIfEvPT_PxS1_iiii,"",@"SHT_CUDA_INFO"
	.sectionflags	@""
	.align	4


	//----- nvinfo : EIATTR_CUDA_API_VERSION
	.align		4
        /*0000*/ 	.byte	0x04, 0x37
        /*0002*/ 	.short	(.L_119 - .L_118)
.L_118:
        /*0004*/ 	.word	0x00000082


	//----- nvinfo : EIATTR_KPARAM_INFO
	.align		4
.L_119:
        /*0008*/ 	.byte	0x04, 0x17
        /*000a*/ 	.short	(.L_121 - .L_120)
.L_120:
        /*000c*/ 	.word	0x00000000
        /*0010*/ 	.short	0x0006
        /*0012*/ 	.short	0x0024
        /*0014*/ 	.byte	0x00, 0xf0, 0x11, 0x00


	//----- nvinfo : EIATTR_KPARAM_INFO
	.align		4
.L_121:
        /*0018*/ 	.byte	0x04, 0x17
        /*001a*/ 	.short	(.L_123 - .L_122)
.L_122:
        /*001c*/ 	.word	0x00000000
        /*0020*/ 	.short	0x0005
        /*0022*/ 	.short	0x0020
        /*0024*/ 	.byte	0x00, 0xf0, 0x11, 0x00


	//----- nvinfo : EIATTR_KPARAM_INFO
	.align		4
.L_123:
        /*0028*/ 	.byte	0x04, 0x17
        /*002a*/ 	.short	(.L_125 - .L_124)
.L_124:
        /*002c*/ 	.word	0x00000000
        /*0030*/ 	.short	0x0004
        /*0032*/ 	.short	0x001c
        /*0034*/ 	.byte	0x00, 0xf0, 0x11, 0x00


	//----- nvinfo : EIATTR_KPARAM_INFO
	.align		4
.L_125:
        /*0038*/ 	.byte	0x04, 0x17
        /*003a*/ 	.short	(.L_127 - .L_126)
.L_126:
        /*003c*/ 	.word	0x00000000
        /*0040*/ 	.short	0x0003
        /*0042*/ 	.short	0x0018
        /*0044*/ 	.byte	0x00, 0xf0, 0x11, 0x00


	//----- nvinfo : EIATTR_KPARAM_INFO
	.align		4
.L_127:
        /*0048*/ 	.byte	0x04, 0x17
        /*004a*/ 	.short	(.L_129 - .L_128)
.L_128:
        /*004c*/ 	.word	0x00000000
        /*0050*/ 	.short	0x0002
        /*0052*/ 	.short	0x0010
        /*0054*/ 	.byte	0x00, 0xf5, 0x21, 0x00


	//----- nvinfo : EIATTR_KPARAM_INFO
	.align		4
.L_129:
        /*0058*/ 	.byte	0x04, 0x17
        /*005a*/ 	.short	(.L_131 - .L_130)
.L_130:
        /*005c*/ 	.word	0x00000000
        /*0060*/ 	.short	0x0001
        /*0062*/ 	.short	0x0008
        /*0064*/ 	.byte	0x00, 0xf5, 0x21, 0x00


	//----- nvinfo : EIATTR_KPARAM_INFO
	.align		4
.L_131:
        /*0068*/ 	.byte	0x04, 0x17
        /*006a*/ 	.short	(.L_133 - .L_132)
.L_132:
        /*006c*/ 	.word	0x00000000
        /*0070*/ 	.short	0x0000
        /*0072*/ 	.short	0x0000
        /*0074*/ 	.byte	0x00, 0xf5, 0x21, 0x00


	//----- nvinfo : EIATTR_SPARSE_MMA_MASK
	.align		4
.L_133:
        /*0078*/ 	.byte	0x03, 0x50
        /*007a*/ 	.short	0x0000


	//----- nvinfo : EIATTR_MAXREG_COUNT
	.align		4
        /*007c*/ 	.byte	0x03, 0x1b
        /*007e*/ 	.short	0x00ff


	//----- nvinfo : EIATTR_MERCURY_ISA_VERSION
	.align		4
        /*0080*/ 	.byte	0x03, 0x5f
        /*0082*/ 	.short	0x0101


	//----- nvinfo : EIATTR_VRC_CTA_INIT_COUNT
	.align		4
        /*0084*/ 	.byte	0x02, 0x4a
	.zero		1
	.zero		1


	//----- nvinfo : EIATTR_EXIT_INSTR_OFFSETS
	.align		4
        /*0088*/ 	.byte	0x04, 0x1c
        /*008a*/ 	.short	(.L_135 - .L_134)


	//   ....[0]....
.L_134:
        /*008c*/ 	.word	0x00000120


	//   ....[1]....
        /*0090*/ 	.word	0x00000280


	//----- nvinfo : EIATTR_CBANK_PARAM_SIZE
	.align		4
.L_135:
        /*0094*/ 	.byte	0x03, 0x19
        /*0096*/ 	.short	0x0028


	//----- nvinfo : EIATTR_PARAM_CBANK
	.align		4
        /*0098*/ 	.byte	0x04, 0x0a
        /*009a*/ 	.short	(.L_137 - .L_136)
	.align		4
.L_136:
        /*009c*/ 	.word	index@(.nv.constant0._Z20gather_ND_unAllignedIfEvPT_PxS1_iiii)
        /*00a0*/ 	.short	0x0380
        /*00a2*/ 	.short	0x0028


	//----- nvinfo : EIATTR_SW_WAR
	.align		4
.L_137:
        /*00a4*/ 	.byte	0x04, 0x36
        /*00a6*/ 	.short	(.L_139 - .L_138)
.L_138:
        /*00a8*/ 	.word	0x00000008
.L_139:


//--------------------- .nv.info._Z9gather_2DI6__halfLj0EEvPT_PxS2_iiii --------------------------
	.section	.nv.info._Z9gather_2DI6__halfLj0EEvPT_PxS2_iiii,"",@"SHT_CUDA_INFO"
	.sectionflags	@""
	.align	4


	//----- nvinfo : EIATTR_CUDA_API_VERSION
	.align		4
        /*0000*/ 	.byte	0x04, 0x37
        /*0002*/ 	.short	(.L_141 - .L_140)
.L_140:
        /*0004*/ 	.word	0x00000082


	//----- nvinfo : EIATTR_KPARAM_INFO
	.align		4
.L_141:
        /*0008*/ 	.byte	0x04, 0x17
        /*000a*/ 	.short	(.L_143 - .L_142)
.L_142:
        /*000c*/ 	.word	0x00000000
        /*0010*/ 	.short	0x0006
        /*0012*/ 	.short	0x0024
        /*0014*/ 	.byte	0x00, 0xf0, 0x11, 0x00


	//----- nvinfo : EIATTR_KPARAM_INFO
	.align		4
.L_143:
        /*0018*/ 	.byte	0x04, 0x17
        /*001a*/ 	.short	(.L_145 - .L_144)
.L_144:
        /*001c*/ 	.word	0x00000000
        /*0020*/ 	.short	0x0005
        /*0022*/ 	.short	0x0020
        /*0024*/ 	.byte	0x00, 0xf0, 0x11, 0x00


	//----- nvinfo : EIATTR_KPARAM_INFO
	.align		4
.L_145:
        /*0028*/ 	.byte	0x04, 0x17
        /*002a*/ 	.short	(.L_147 - .L_146)
.L_146:
        /*002c*/ 	.word	0x00000000
        /*0030*/ 	.short	0x0004
        /*0032*/ 	.short	0x001c
        /*0034*/ 	.byte	0x00, 0xf0, 0x11, 0x00


	//----- nvinfo : EIATTR_KPARAM_INFO
	.align		4
.L_147:
        /*0038*/ 	.byte	0x04, 0x17
        /*003a*/ 	.short	(.L_149 - .L_148)
.L_148:
        /*003c*/ 	.word	0x00000000
        /*0040*/ 	.short	0x0003
        /*0042*/ 	.short	0x0018
        /*0044*/ 	.byte	0x00, 0xf0, 0x11, 0x00


	//----- nvinfo : EIATTR_KPARAM_INFO
	.align		4
.L_149:
        /*0048*/ 	.byte	0x04, 0x17
        /*004a*/ 	.short	(.L_151 - .L_150)
.L_150:
        /*004c*/ 	.word	0x00000000
        /*0050*/ 	.short	0x0002
        /*0052*/ 	.short	0x0010
        /*0054*/ 	.byte	0x00, 0xf5, 0x21, 0x00


	//----- nvinfo : EIATTR_KPARAM_INFO
	.align		4
.L_151:
        /*0058*/ 	.byte	0x04, 0x17
        /*005a*/ 	.short	(.L_153 - .L_152)
.L_152:
        /*005c*/ 	.word	0x00000000
        /*0060*/ 	.short	0x0001
        /*0062*/ 	.short	0x0008
        /*0064*/ 	.byte	0x00, 0xf5, 0x21, 0x00


	//----- nvinfo : EIATTR_KPARAM_INFO
	.align		4
.L_153:
        /*0068*/ 	.byte	0x04, 0x17
        /*006a*/ 	.short	(.L_155 - .L_154)
.L_154:
        /*006c*/ 	.word	0x00000000
        /*0070*/ 	.short	0x0000
        /*0072*/ 	.short	0x0000
        /*0074*/ 	.byte	0x00, 0xf5, 0x21, 0x00


	//----- nvinfo : EIATTR_SPARSE_MMA_MASK
	.align		4
.L_155:
        /*0078*/ 	.byte	0x03, 0x50
        /*007a*/ 	.short	0x0000


	//----- nvinfo : EIATTR_MAXREG_COUNT
	.align		4
        /*007c*/ 	.byte	0x03, 0x1b
        /*007e*/ 	.short	0x00ff


	//----- nvinfo : EIATTR_MERCURY_ISA_VERSION
	.align		4
        /*0080*/ 	.byte	0x03, 0x5f
        /*0082*/ 	.short	0x0101


	//----- nvinfo : EIATTR_VRC_CTA_INIT_COUNT
	.align		4
        /*0084*/ 	.byte	0x02, 0x4a
	.zero		1
	.zero		1


	//----- nvinfo : EIATTR_EXIT_INSTR_OFFSETS
	.align		4
        /*0088*/ 	.byte	0x04, 0x1c
        /*008a*/ 	.short	(.L_157 - .L_156)


	//   ....[0]....
.L_156:
        /*008c*/ 	.word	0x00000130


	//   ....[1]....
        /*0090*/ 	.word	0x00000330


	//   ....[2]....
        /*0094*/ 	.word	0x00000480


	//   ....[3]....
        /*0098*/ 	.word	0x00000510


	//----- nvinfo : EIATTR_CRS_STACK_SIZE
	.align		4
.L_157:
        /*009c*/ 	.byte	0x04, 0x1e
        /*009e*/ 	.short	(.L_159 - .L_158)
.L_158:
        /*00a0*/ 	.word	0x00000000


	//----- nvinfo : EIATTR_CBANK_PARAM_SIZE
	.align		4
.L_159:
        /*00a4*/ 	.byte	0x03, 0x19
        /*00a6*/ 	.short	0x0028


	//----- nvinfo : EIATTR_PARAM_CBANK
	.align		4
        /*00a8*/ 	.byte	0x04, 0x0a
        /*00aa*/ 	.short	(.L_161 - .L_160)
	.align		4
.L_160:
        /*00ac*/ 	.word	index@(.nv.constant0._Z9gather_2DI6__halfLj0EEvPT_PxS2_iiii)
        /*00b0*/ 	.short	0x0380
        /*00b2*/ 	.short	0x0028


	//----- nvinfo : EIATTR_SW_WAR
	.align		4
.L_161:
        /*00b4*/ 	.byte	0x04, 0x36
        /*00b6*/ 	.short	(.L_163 - .L_162)
.L_162:
        /*00b8*/ 	.word	0x00000008
.L_163:


//--------------------- .nv.info._Z9gather_2DI6__halfLj1EEvPT_PxS2_iiii --------------------------
	.section	.nv.info._Z9gather_2DI6__halfLj1EEvPT_PxS2_iiii,"",@"SHT_CUDA_INFO"
	.sectionflags	@""
	.align	4


	//----- nvinfo : EIATTR_CUDA_API_VERSION
	.align		4
        /*0000*/ 	.byte	0x04, 0x37
        /*0002*/ 	.short	(.L_165 - .L_164)
.L_164:
        /*0004*/ 	.word	0x00000082


	//----- nvinfo : EIATTR_KPARAM_INFO
	.align		4
.L_165:
        /*0008*/ 	.byte	0x04, 0x17
        /*000a*/ 	.short	(.L_167 - .L_166)
.L_166:
        /*000c*/ 	.word	0x00000000
        /*0010*/ 	.short	0x0006
        /*0012*/ 	.short	0x0024
        /*0014*/ 	.byte	0x00, 0xf0, 0x11, 0x00


	//----- nvinfo : EIATTR_KPARAM_INFO
	.align		4
.L_167:
        /*0018*/ 	.byte	0x04, 0x17
        /*001a*/ 	.short	(.L_169 - .L_168)
.L_168:
        /*001c*/ 	.word	0x00000000
        /*0020*/ 	.short	0x0005
        /*0022*/ 	.short	0x0020
        /*0024*/ 	.byte	0x00, 0xf0, 0x11, 0x00


	//----- nvinfo : EIATTR_KPARAM_INFO
	.align		4
.L_169:
        /*0028*/ 	.byte	0x04, 0x17
        /*002a*/ 	.short	(.L_171 - .L_170)
.L_170:
        /*002c*/ 	.word	0x00000000
        /*0030*/ 	.short	0x0004
        /*0032*/ 	.short	0x001c
        /*0034*/ 	.byte	0x00, 0xf0, 0x11, 0x00


	//----- nvinfo : EIATTR_KPARAM_INFO
	.align		4
.L_171:
        /*0038*/ 	.byte	0x04, 0x17
        /*003a*/ 	.short	(.L_173 - .L_172)
.L_172:
        /*003c*/ 	.word	0x00000000
        /*0040*/ 	.short	0x0003
        /*0042*/ 	.short	0x0018
        /*0044*/ 	.byte	0x00, 0xf0, 0x11, 0x00


	//----- nvinfo : EIATTR_KPARAM_INFO
	.align		4
.L_173:
        /*0048*/ 	.byte	0x04, 0x17
        /*004a*/ 	.short	(.L_175 - .L_174)
.L_174:
        /*004c*/ 	.word	0x00000000
        /*0050*/ 	.short	0x0002
        /*0052*/ 	.short	0x0010
        /*0054*/ 	.byte	0x00, 0xf5, 0x21, 0x00


	//----- nvinfo : EIATTR_KPARAM_INFO
	.align		4
.L_175:
        /*0058*/ 	.byte	0x04, 0x17
        /*005a*/ 	.short	(.L_177 - .L_176)
.L_176:
        /*005c*/ 	.word	0x00000000
        /*0060*/ 	.short	0x0001
        /*0062*/ 	.short	0x0008
        /*0064*/ 	.byte	0x00, 0xf5, 0x21, 0x00


	//----- nvinfo : EIATTR_KPARAM_INFO
	.align		4
.L_177:
        /*0068*/ 	.byte	0x04, 0x17
        /*006a*/ 	.short	(.L_179 - .L_178)
.L_178:
        /*006c*/ 	.word	0x00000000
        /*0070*/ 	.short	0x0000
        /*0072*/ 	.short	0x0000
        /*0074*/ 	.byte	0x00, 0xf5, 0x21, 0x00


	//----- nvinfo : EIATTR_SPARSE_MMA_MASK
	.align		4
.L_179:
        /*0078*/ 	.byte	0x03, 0x50
        /*007a*/ 	.short	0x0000


	//----- nvinfo : EIATTR_MAXREG_COUNT
	.align		4
        /*007c*/ 	.byte	0x03, 0x1b
        /*007e*/ 	.short	0x00ff


	//----- nvinfo : EIATTR_MERCURY_ISA_VERSION
	.align		4
        /*0080*/ 	.byte	0x03, 0x5f
        /*0082*/ 	.short	0x0101


	//----- nvinfo : EIATTR_VRC_CTA_INIT_COUNT
	.align		4
        /*0084*/ 	.byte	0x02, 0x4a
	.zero		1
	.zero		1


	//----- nvinfo : EIATTR_EXIT_INSTR_OFFSETS
	.align		4
        /*0088*/ 	.byte	0x04, 0x1c
        /*008a*/ 	.short	(.L_181 - .L_180)


	//   ....[0]....
.L_180:
        /*008c*/ 	.word	0x00000120


	//   ....[1]....
        /*0090*/ 	.word	0x00000220


	//----- nvinfo : EIATTR_CBANK_PARAM_SIZE
	.align		4
.L_181:
        /*0094*/ 	.byte	0x03, 0x19
        /*0096*/ 	.short	0x0028


	//----- nvinfo : EIATTR_PARAM_CBANK
	.align		4
        /*0098*/ 	.byte	0x04, 0x0a
        /*009a*/ 	.short	(.L_183 - .L_182)
	.align		4
.L_182:
        /*009c*/ 	.word	index@(.nv.constant0._Z9gather_2DI6__halfLj1EEvPT_PxS2_iiii)
        /*00a0*/ 	.short	0x0380
        /*00a2*/ 	.short	0x0028


	//----- nvinfo : EIATTR_SW_WAR
	.align		4
.L_183:
        /*00a4*/ 	.byte	0x04, 0x36
        /*00a6*/ 	.short	(.L_185 - .L_184)
.L_184:
        /*00a8*/ 	.word	0x00000008
.L_185:


//--------------------- .nv.info._Z9gather_2DIfLj0EEvPT_PxS1_iiii --------------------------
	.section	.nv.info._Z9gather_2DIfLj0EEvPT_PxS1_iiii,"",@"SHT_CUDA_INFO"
	.sectionflags	@""
	.align	4


	//----- nvinfo : EIATTR_CUDA_API_VERSION
	.align		4
        /*0000*/ 	.byte	0x04, 0x37
        /*0002*/ 	.short	(.L_187 - .L_186)
.L_186:
        /*0004*/ 	.word	0x00000082


	//----- nvinfo : EIATTR_KPARAM_INFO
	.align		4
.L_187:
        /*0008*/ 	.byte	0x04, 0x17
        /*000a*/ 	.short	(.L_189 - .L_188)
.L_188:
        /*000c*/ 	.word	0x00000000
        /*0010*/ 	.short	0x0006
        /*0012*/ 	.short	0x0024
        /*0014*/ 	.byte	0x00, 0xf0, 0x11, 0x00


	//----- nvinfo : EIATTR_KPARAM_INFO
	.align		4
.L_189:
        /*0018*/ 	.byte	0x04, 0x17
        /*001a*/ 	.short	(.L_191 - .L_190)
.L_190:
        /*001c*/ 	.word	0x00000000
        /*0020*/ 	.short	0x0005
        /*0022*/ 	.short	0x0020
        /*0024*/ 	.byte	0x00, 0xf0, 0x11, 0x00


	//----- nvinfo : EIATTR_KPARAM_INFO
	.align		4
.L_191:
        /*0028*/ 	.byte	0x04, 0x17
        /*002a*/ 	.short	(.L_193 - .L_192)
.L_192:
        /*002c*/ 	.word	0x00000000
        /*0030*/ 	.short	0x0004
        /*0032*/ 	.short	0x001c
        /*0034*/ 	.byte	0x00, 0xf0, 0x11, 0x00


	//----- nvinfo : EIATTR_KPARAM_INFO
	.align		4
.L_193:
        /*0038*/ 	.byte	0x04, 0x17
        /*003a*/ 	.short	(.L_195 - .L_194)
.L_194:
        /*003c*/ 	.word	0x00000000
        /*0040*/ 	.short	0x0003
        /*0042*/ 	.short	0x0018
        /*0044*/ 	.byte	0x00, 0xf0, 0x11, 0x00


	//----- nvinfo : EIATTR_KPARAM_INFO
	.align		4
.L_195:
        /*0048*/ 	.byte	0x04, 0x17
        /*004a*/ 	.short	(.L_197 - .L_196)
.L_196:
        /*004c*/ 	.word	0x00000000
        /*0050*/ 	.short	0x0002
        /*0052*/ 	.short	0x0010
        /*0054*/ 	.byte	0x00, 0xf5, 0x21, 0x00


	//----- nvinfo : EIATTR_KPARAM_INFO
	.align		4
.L_197:
        /*0058*/ 	.byte	0x04, 0x17
        /*005a*/ 	.short	(.L_199 - .L_198)
.L_198:
        /*005c*/ 	.word	0x00000000
        /*0060*/ 	.short	0x0001
        /*0062*/ 	.short	0x0008
        /*0064*/ 	.byte	0x00, 0xf5, 0x21, 0x00


	//----- nvinfo : EIATTR_KPARAM_INFO
	.align		4
.L_199:
        /*0068*/ 	.byte	0x04, 0x17
        /*006a*/ 	.short	(.L_201 - .L_200)
.L_200:
        /*006c*/ 	.word	0x00000000
        /*0070*/ 	.short	0x0000
        /*0072*/ 	.short	0x0000
        /*0074*/ 	.byte	0x00, 0xf5, 0x21, 0x00


	//----- nvinfo : EIATTR_SPARSE_MMA_MASK
	.align		4
.L_201:
        /*0078*/ 	.byte	0x03, 0x50
        /*007a*/ 	.short	0x0000


	//----- nvinfo : EIATTR_MAXREG_COUNT
	.align		4
        /*007c*/ 	.byte	0x03, 0x1b
        /*007e*/ 	.short	0x00ff


	//----- nvinfo : EIATTR_MERCURY_ISA_VERSION
	.align		4
        /*0080*/ 	.byte	0x03, 0x5f
        /*0082*/ 	.short	0x0101


	//----- nvinfo : EIATTR_VRC_CTA_INIT_COUNT
	.align		4
        /*0084*/ 	.byte	0x02, 0x4a
	.zero		1
	.zero		1


	//----- nvinfo : EIATTR_EXIT_INSTR_OFFSETS
	.align		4
        /*0088*/ 	.byte	0x04, 0x1c
        /*008a*/ 	.short	(.L_203 - .L_202)


	//   ....[0]....
.L_202:
        /*008c*/ 	.word	0x00000130


	//   ....[1]....
        /*0090*/ 	.word	0x000002f0


	//   ....[2]....
        /*0094*/ 	.word	0x00000440


	//   ....[3]....
        /*0098*/ 	.word	0x000004d0


	//----- nvinfo : EIATTR_CRS_STACK_SIZE
	.align		4
.L_203:
        /*009c*/ 	.byte	0x04, 0x1e
        /*009e*/ 	.short	(.L_205 - .L_204)
.L_204:
        /*00a0*/ 	.word	0x00000000


	//----- nvinfo : EIATTR_CBANK_PARAM_SIZE
	.align		4
.L_205:
        /*00a4*/ 	.byte	0x03, 0x19
        /*00a6*/ 	.short	0x0028


	//----- nvinfo : EIATTR_PARAM_CBANK
	.align		4
        /*00a8*/ 	.byte	0x04, 0x0a
        /*00aa*/ 	.short	(.L_207 - .L_206)
	.align		4
.L_206:
        /*00ac*/ 	.word	index@(.nv.constant0._Z9gather_2DIfLj0EEvPT_PxS1_iiii)
        /*00b0*/ 	.short	0x0380
        /*00b2*/ 	.short	0x0028


	//----- nvinfo : EIATTR_SW_WAR
	.align		4
.L_207:
        /*00b4*/ 	.byte	0x04, 0x36
        /*00b6*/ 	.short	(.L_209 - .L_208)
.L_208:
        /*00b8*/ 	.word	0x00000008
.L_209:


//--------------------- .nv.info._Z9gather_2DIfLj1EEvPT_PxS1_iiii --------------------------
	.section	.nv.info._Z9gather_2DIfLj1EEvPT_PxS1_iiii,"",@"SHT_CUDA_INFO"
	.sectionflags	@""
	.align	4


	//----- nvinfo : EIATTR_CUDA_API_VERSION
	.align		4
        /*0000*/ 	.byte	0x04, 0x37
        /*0002*/ 	.short	(.L_211 - .L_210)
.L_210:
        /*0004*/ 	.word	0x00000082


	//----- nvinfo : EIATTR_KPARAM_INFO
	.align		4
.L_211:
        /*0008*/ 	.byte	0x04, 0x17
        /*000a*/ 	.short	(.L_213 - .L_212)
.L_212:
        /*000c*/ 	.word	0x00000000
        /*0010*/ 	.short	0x0006
        /*0012*/ 	.short	0x0024
        /*0014*/ 	.byte	0x00, 0xf0, 0x11, 0x00


	//----- nvinfo : EIATTR_KPARAM_INFO
	.align		4
.L_213:
        /*0018*/ 	.byte	0x04, 0x17
        /*001a*/ 	.short	(.L_215 - .L_214)
.L_214:
        /*001c*/ 	.word	0x00000000
        /*0020*/ 	.short	0x0005
        /*0022*/ 	.short	0x0020
        /*0024*/ 	.byte	0x00, 0xf0, 0x11, 0x00


	//----- nvinfo : EIATTR_KPARAM_INFO
	.align		4
.L_215:
        /*0028*/ 	.byte	0x04, 0x17
        /*002a*/ 	.short	(.L_217 - .L_216)
.L_216:
        /*002c*/ 	.word	0x00000000
        /*0030*/ 	.short	0x0004
        /*0032*/ 	.short	0x001c
        /*0034*/ 	.byte	0x00, 0xf0, 0x11, 0x00


	//----- nvinfo : EIATTR_KPARAM_INFO
	.align		4
.L_217:
        /*0038*/ 	.byte	0x04, 0x17
        /*003a*/ 	.short	(.L_219 - .L_218)
.L_218:
        /*003c*/ 	.word	0x00000000
        /*0040*/ 	.short	0x0003
        /*0042*/ 	.short	0x0018
        /*0044*/ 	.byte	0x00, 0xf0, 0x11, 0x00


	//----- nvinfo : EIATTR_KPARAM_INFO
	.align		4
.L_219:
        /*0048*/ 	.byte	0x04, 0x17
        /*004a*/ 	.short	(.L_221 - .L_220)
.L_220:
        /*004c*/ 	.word	0x00000000
        /*0050*/ 	.short	0x0002
        /*0052*/ 	.short	0x0010
        /*0054*/ 	.byte	0x00, 0xf5, 0x21, 0x00


	//----- nvinfo : EIATTR_KPARAM_INFO
	.align		4
.L_221:
        /*0058*/ 	.byte	0x04, 0x17
        /*005a*/ 	.short	(.L_223 - .L_222)
.L_222:
        /*005c*/ 	.word	0x00000000
        /*0060*/ 	.short	0x0001
        /*0062*/ 	.short	0x0008
        /*0064*/ 	.byte	0x00, 0xf5, 0x21, 0x00


	//----- nvinfo : EIATTR_KPARAM_INFO
	.align		4
.L_223:
        /*0068*/ 	.byte	0x04, 0x17
        /*006a*/ 	.short	(.L_225 - .L_224)
.L_224:
        /*006c*/ 	.word	0x00000000
        /*0070*/ 	.short	0x0000
        /*0072*/ 	.short	0x0000
        /*0074*/ 	.byte	0x00, 0xf5, 0x21, 0x00


	//----- nvinfo : EIATTR_SPARSE_MMA_MASK
	.align		4
.L_225:
        /*0078*/ 	.byte	0x03, 0x50
        /*007a*/ 	.short	0x0000


	//----- nvinfo : EIATTR_MAXREG_COUNT
	.align		4
        /*007c*/ 	.byte	0x03, 0x1b
        /*007e*/ 	.short	0x00ff


	//----- nvinfo : EIATTR_MERCURY_ISA_VERSION
	.align		4
        /*0080*/ 	.byte	0x03, 0x5f
        /*0082*/ 	.short	0x0101


	//----- nvinfo : EIATTR_VRC_CTA_INIT_COUNT
	.align		4
        /*0084*/ 	.byte	0x02, 0x4a
	.zero		1
	.zero		1


	//----- nvinfo : EIATTR_EXIT_INSTR_OFFSETS
	.align		4
        /*0088*/ 	.byte	0x04, 0x1c
        /*008a*/ 	.short	(.L_227 - .L_226)


	//   ....[0]....
.L_226:
        /*008c*/ 	.word	0x00000120


	//   ....[1]....
        /*0090*/ 	.word	0x00000220


	//----- nvinfo : EIATTR_CBANK_PARAM_SIZE
	.align		4
.L_227:
        /*0094*/ 	.byte	0x03, 0x19
        /*0096*/ 	.short	0x0028


	//----- nvinfo : EIATTR_PARAM_CBANK
	.align		4
        /*0098*/ 	.byte	0x04, 0x0a
        /*009a*/ 	.short	(.L_229 - .L_228)
	.align		4
.L_228:
        /*009c*/ 	.word	index@(.nv.constant0._Z9gather_2DIfLj1EEvPT_PxS1_iiii)
        /*00a0*/ 	.short	0x0380
        /*00a2*/ 	.short	0x0028


	//----- nvinfo : EIATTR_SW_WAR
	.align		4
.L_229:
        /*00a4*/ 	.byte	0x04, 0x36
        /*00a6*/ 	.short	(.L_231 - .L_230)
.L_230:
        /*00a8*/ 	.word	0x00000008
.L_231:


//--------------------- .nv.callgraph             --------------------------
	.section	.nv.callgraph,"",@"SHT_CUDA_CALLGRAPH"
	.align	4
	.sectionentsize	8
	.align		4
        /*0000*/ 	.word	0x00000000
	.align		4
        /*0004*/ 	.word	0xffffffff
	.align		4
        /*0008*/ 	.word	0x00000000
	.align		4
        /*000c*/ 	.word	0xfffffffe
	.align		4
        /*0010*/ 	.word	0x00000000
	.align		4
        /*0014*/ 	.word	0xfffffffd
	.align		4
        /*0018*/ 	.word	0x00000000
	.align		4
        /*001c*/ 	.word	0xfffffffc


//--------------------- .text._Z18gather_ND_AllignedI6__halfEvPT_PxS2_iiii --------------------------
	.section	.text._Z18gather_ND_AllignedI6__halfEvPT_PxS2_iiii,"ax",@progbits
	.align	128
        .global         _Z18gather_ND_AllignedI6__halfEvPT_PxS2_iiii
        .type           _Z18gather_ND_AllignedI6__halfEvPT_PxS2_iiii,@function
        .size           _Z18gather_ND_AllignedI6__halfEvPT_PxS2_iiii,(.L_x_21 - _Z18gather_ND_AllignedI6__halfEvPT_PxS2_iiii)
        .other          _Z18gather_ND_AllignedI6__halfEvPT_PxS2_iiii,@"STO_CUDA_ENTRY STV_DEFAULT"
_Z18gather_ND_AllignedI6__halfEvPT_PxS2_iiii:
.text._Z18gather_ND_AllignedI6__halfEvPT_PxS2_iiii:
[----:B------:R-:W-:Y:S01]  /*0000*/  LDC R1, c[0x0][0x37c] ;  /* 0x0000df00ff017b82 */ /* 0x000fe20000000800 */
[----:B------:R-:W0:Y:S07]  /*0010*/  S2R R3, SR_TID.Y ;  /* 0x0000000000037919 */ /* 0x000e2e0000002200 */
[----:B------:R-:W1:Y:S01]  /*0020*/  LDC R5, c[0x0][0x368] ;  /* 0x0000da00ff057b82 */ /* 0x000e620000000800 */
[----:B------:R-:W2:Y:S01]  /*0030*/  LDCU.64 UR8, c[0x0][0x3a0] ;  /* 0x00007400ff0877ac */ /* 0x000ea20008000a00 */
[----:B------:R-:W1:Y:S01]  /*0040*/  S2R R0, SR_TID.Z ;  /* 0x0000000000007919 */ /* 0x000e620000002300 */
[----:B------:R-:W3:Y:S01]  /*0050*/  LDCU UR7, c[0x0][0x398] ;  /* 0x00007300ff0777ac */ /* 0x000ee20008000800 */
[----:B------:R-:W4:Y:S04]  /*0060*/  S2R R4, SR_TID.X ;  /* 0x0000000000047919 */ /* 0x000f280000002100 */
[----:B------:R-:W0:Y:S08]  /*0070*/  S2UR UR5, SR_CTAID.Y ;  /* 0x00000000000579c3 */ /* 0x000e300000002600 */
[----:B------:R-:W0:Y:S08]  /*0080*/  LDC R2, c[0x0][0x364] ;  /* 0x0000d900ff027b82 */ /* 0x000e300000000800 */
[----:B------:R-:W1:Y:S08]  /*0090*/  S2UR UR4, SR_CTAID.Z ;  /* 0x00000000000479c3 */ /* 0x000e700000002700 */
[----:B------:R-:W4:Y:S08]  /*00a0*/  S2UR UR6, SR_CTAID.X ;  /* 0x00000000000679c3 */ /* 0x000f300000002500 */
[----:B------:R-:W4:Y:S01]  /*00b0*/  LDC R7, c[0x0][0x360] ;  /* 0x0000d800ff077b82 */ /* 0x000f220000000800 */
[----:B0-----:R-:W-:-:S05]  /*00c0*/  IMAD R3, R2, UR5, R3 ;  /* 0x0000000502037c24 */ /* 0x001fca000f8e0203 */
[----:B--2---:R-:W-:Y:S01]  /*00d0*/  ISETP.GE.AND P0, PT, R3, UR9, PT ;  /* 0x0000000903007c0c */ /* 0x004fe2000bf06270 */
[----:B-1----:R-:W-:-:S05]  /*00e0*/  IMAD R0, R5, UR4, R0 ;  /* 0x0000000405007c24 */ /* 0x002fca000f8e0200 */
[----:B------:R-:W-:Y:S01]  /*00f0*/  SHF.L.U32 R0, R0, 0x1, RZ ;  /* 0x0000000100007819 */ /* 0x000fe200000006ff */
[----:B----4-:R-:W-:-:S05]  /*0100*/  IMAD R2, R7, UR6, R4 ;  /* 0x0000000607027c24 */ /* 0x010fca000f8e0204 */
[----:B---3--:R-:W-:-:S04]  /*0110*/  ISETP.GE.OR P0, PT, R2, UR7, P0 ;  /* 0x0000000702007c0c */ /* 0x008fc80008706670 */
[----:B------:R-:W-:-:S13]  /*0120*/  ISETP.GE.OR P0, PT, R0, UR8, P0 ;  /* 0x0000000800007c0c */ /* 0x000fda0008706670 */
[----:B------:R-:W-:Y:S05]  /*0130*/  @P0 EXIT ;  /* 0x000000000000094d */ /* 0x000fea0003800000 */
[----:B------:R-:W0:Y:S01]  /*0140*/  LDC.64 R4, c[0x0][0x388] ;  /* 0x0000e200ff047b82 */ /* 0x000e220000000a00 */
[----:B------:R-:W1:Y:S01]  /*0150*/  LDCU.64 UR4, c[0x0][0x358] ;  /* 0x00006b00ff0477ac */ /* 0x000e620008000a00 */
[----:B0-----:R-:W-:-:S06]  /*0160*/  IMAD.WIDE.U32 R4, R3, 0x8, R4 ;  /* 0x0000000803047825 */ /* 0x001fcc00078e0004 */
[----:B-1----:R-:W5:Y:S01]  /*0170*/  LDG.E.64 R4, desc[UR4][R4.64] ;  /* 0x0000000404047981 */ /* 0x002f62000c1e1b00 */
[----:B------:R-:W-:-:S05]  /*0180*/  VIADD R6, R0, 0x2 ;  /* 0x0000000200067836 */ /* 0x000fca0000000000 */
[----:B------:R-:W-:-:S13]  /*0190*/  ISETP.GT.U32.AND P0, PT, R6, UR8, PT ;  /* 0x0000000806007c0c */ /* 0x000fda000bf04070 */
[----:B------:R-:W-:Y:S05]  /*01a0*/  @!P0 BRA `(.L_x_0) ;  /* 0x0000000000808947 */ /* 0x000fea0003800000 */
[----:B------:R-:W0:Y:S01]  /*01b0*/  LDCU UR6, c[0x0][0x39c] ;  /* 0x00007380ff0677ac */ /* 0x000e220008000800 */
[----:B-----5:R-:W-:Y:S01]  /*01c0*/  IMAD R11, R5, UR8, RZ ;  /* 0x00000008050b7c24 */ /* 0x020fe2000f8e02ff */
[----:B------:R-:W-:Y:S01]  /*01d0*/  IADD3 R5, PT, PT, -R0, UR8, RZ ;  /* 0x0000000800057c10 */ /* 0x000fe2000fffe1ff */
[----:B0-----:R-:W-:Y:S01]  /*01e0*/  IMAD R6, R2, UR6, RZ ;  /* 0x0000000602067c24 */ /* 0x001fe2000f8e02ff */
[----:B------:R-:W0:Y:S03]  /*01f0*/  LDCU.64 UR6, c[0x0][0x380] ;  /* 0x00007000ff0677ac */ /* 0x000e260008000a00 */
[----:B------:R-:W-:-:S05]  /*0200*/  IMAD R7, R6, UR8, RZ ;  /* 0x0000000806077c24 */ /* 0x000fca000f8e02ff */
[----:B------:R-:W-:-:S04]  /*0210*/  IADD3 R6, P0, PT, R0, R7, RZ ;  /* 0x0000000700067210 */ /* 0x000fc80007f1e0ff */
[----:B------:R-:W-:Y:S02]  /*0220*/  LEA.HI.X.SX32 R7, R7, RZ, 0x1, P0 ;  /* 0x000000ff07077211 */ /* 0x000fe400000f0eff */
[----:B------:R-:W-:Y:S01]  /*0230*/  LOP3.LUT P0, R9, R5, 0x3, RZ, 0xc0, !PT ;  /* 0x0000000305097812 */ /* 0x000fe2000780c0ff */
[----:B------:R-:W-:-:S05]  /*0240*/  IMAD.WIDE.U32 R6, R4, UR8, R6 ;  /* 0x0000000804067c25 */ /* 0x000fca000f8e0006 */
[----:B------:R-:W-:Y:S02]  /*0250*/  IADD3 R5, PT, PT, R7, R11, RZ ;  /* 0x0000000b07057210 */ /* 0x000fe40007ffe0ff */
[----:B0-----:R-:W-:-:S04]  /*0260*/  LEA R4, P1, R6, UR6, 0x1 ;  /* 0x0000000606047c11 */ /* 0x001fc8000f8208ff */
[----:B------:R-:W-:Y:S02]  /*0270*/  LEA.HI.X R5, R6, UR7, R5, 0x1, P1 ;  /* 0x0000000706057c11 */ /* 0x000fe400088f0c05 */
[----:B------:R-:W0:Y:S03]  /*0280*/  LDC.64 R6, c[0x0][0x390] ;  /* 0x0000e400ff067b82 */ /* 0x000e260000000a00 */
[----:B------:R-:W2:Y:S01]  /*0290*/  @P0 LDG.E.U16 R11, desc[UR4][R4.64] ;  /* 0x00000004040b0981 */ /* 0x000ea2000c1e1500 */
[----:B------:R-:W-:Y:S02]  /*02a0*/  IMAD R3, R2, UR9, R3 ;  /* 0x0000000902037c24 */ /* 0x000fe4000f8e0203 */
[----:B------:R-:W-:Y:S02]  /*02b0*/  VIADD R2, R0, -UR8 ;  /* 0x8000000800027c36 */ /* 0x000fe40008000000 */
[----:B------:R-:W-:-:S03]  /*02c0*/  IMAD R3, R3, UR8, R0 ;  /* 0x0000000803037c24 */ /* 0x000fc6000f8e0200 */
[----:B------:R-:W-:Y:S01]  /*02d0*/  ISETP.GT.U32.AND P1, PT, R2, -0x4, PT ;  /* 0xfffffffc0200780c */ /* 0x000fe20003f24070 */
[----:B0-----:R-:W-:-:S05]  /*02e0*/  IMAD.WIDE R2, R3, 0x2, R6 ;  /* 0x0000000203027825 */ /* 0x001fca00078e0206 */
[----:B--2---:R0:W-:Y:S07]  /*02f0*/  @P0 STG.E.U16 desc[UR4][R2.64], R11 ;  /* 0x0000000b02000986 */ /* 0x0041ee000c101504 */
[----:B------:R-:W-:Y:S05]  /*0300*/  @P1 EXIT ;  /* 0x000000000000194d */ /* 0x000fea0003800000 */
[----:B------:R1:W5:Y:S01]  /*0310*/  LDG.E.U16 R7, desc[UR4][R4.64] ;  /* 0x0000000404077981 */ /* 0x000362000c1e1500 */
[----:B------:R-:W-:-:S05]  /*0320*/  @P0 IADD3 R0, PT, PT, R0, R9, RZ ;  /* 0x0000000900000210 */ /* 0x000fca0007ffe0ff */
[----:B------:R-:W-:-:S07]  /*0330*/  VIADD R0, R0, -UR8 ;  /* 0x8000000800007c36 */ /* 0x000fce0008000000 */
.L_x_1:
[----:B--2--5:R2:W-:Y:S04]  /*0340*/  STG.E.U16 desc[UR4][R2.64], R7 ;  /* 0x0000000702007986 */ /* 0x0245e8000c101504 */
[----:B--2---:R-:W2:Y:S01]  /*0350*/  LDG.E.U16 R7, desc[UR4][R4.64] ;  /* 0x0000000404077981 */ /* 0x004ea2000c1e1500 */
[----:B------:R-:W-:-:S04]  /*0360*/  IADD3 R0, PT, PT, R0, 0x4, RZ ;  /* 0x0000000400007810 */ /* 0x000fc80007ffe0ff */
[----:B------:R-:W-:Y:S01]  /*0370*/  ISETP.NE.AND P0, PT, R0, RZ, PT ;  /* 0x000000ff0000720c */ /* 0x000fe20003f05270 */
[----:B--2---:R2:W-:-:S12]  /*0380*/  STG.E.U16 desc[UR4][R2.64], R7 ;  /* 0x0000000702007986 */ /* 0x0045d8000c101504 */
[----:B------:R-:W-:Y:S05]  /*0390*/  @P0 BRA `(.L_x_1) ;  /* 0xfffffffc00e80947 */ /* 0x000fea000383ffff */
[----:B------:R-:W-:Y:S05]  /*03a0*/  EXIT ;  /* 0x000000000000794d */ /* 0x000fea0003800000 */
.L_x_0:
[----:B------:R-:W0:Y:S01]  /*03b0*/  LDCU UR6, c[0x0][0x39c] ;  /* 0x00007380ff0677ac */ /* 0x000e220008000800 */
[----:B-----5:R-:W-:Y:S02]  /*03c0*/  IMAD R5, R5, UR8, RZ ;  /* 0x0000000805057c24 */ /* 0x020fe4000f8e02ff */
[----:B0-----:R-:W-:Y:S01]  /*03d0*/  IMAD R6, R2, UR6, RZ ;  /* 0x0000000602067c24 */ /* 0x001fe2000f8e02ff */
[----:B------:R-:W0:Y:S03]  /*03e0*/  LDCU.64 UR6, c[0x0][0x380] ;  /* 0x00007000ff0677ac */ /* 0x000e260008000a00 */
[----:B------:R-:W-:-:S05]  /*03f0*/  IMAD R7, R6, UR8, RZ ;  /* 0x0000000806077c24 */ /* 0x000fca000f8e02ff */
[----:B------:R-:W-:-:S04]  /*0400*/  IADD3 R6, P0, PT, R0, R7, RZ ;  /* 0x0000000700067210 */ /* 0x000fc80007f1e0ff */
[----:B------:R-:W-:-:S03]  /*0410*/  LEA.HI.X.SX32 R7, R7, RZ, 0x1, P0 ;  /* 0x000000ff07077211 */ /* 0x000fc600000f0eff */
[----:B------:R-:W-:-:S05]  /*0420*/  IMAD.WIDE.U32 R6, R4, UR8, R6 ;  /* 0x0000000804067c25 */ /* 0x000fca000f8e0006 */
[----:B------:R-:W-:Y:S02]  /*0430*/  IADD3 R5, PT, PT, R7, R5, RZ ;  /* 0x0000000507057210 */ /* 0x000fe40007ffe0ff */
[----:B0-----:R-:W-:-:S04]  /*0440*/  LEA R8, P0, R6, UR6, 0x1 ;  /* 0x0000000606087c11 */ /* 0x001fc8000f8008ff */
[----:B------:R-:W-:Y:S02]  /*0450*/  LEA.HI.X R9, R6, UR7, R5, 0x1, P0 ;  /* 0x0000000706097c11 */ /* 0x000fe400080f0c05 */
[----:B------:R-:W0:Y:S04]  /*0460*/  LDC.64 R4, c[0x0][0x390] ;  /* 0x0000e400ff047b82 */ /* 0x000e280000000a00 */
[----:B------:R-:W2:Y:S01]  /*0470*/  LDG.E R9, desc[UR4][R8.64] ;  /* 0x0000000408097981 */ /* 0x000ea2000c1e1900 */
[----:B------:R-:W-:-:S04]  /*0480*/  IMAD R3, R2, UR9, R3 ;  /* 0x0000000902037c24 */ /* 0x000fc8000f8e0203 */
[----:B------:R-:W-:-:S04]  /*0490*/  IMAD R3, R3, UR8, R0 ;  /* 0x0000000803037c24 */ /* 0x000fc8000f8e0200 */
[----:B0-----:R-:W-:-:S05]  /*04a0*/  IMAD.WIDE R4, R3, 0x2, R4 ;  /* 0x0000000203047825 */ /* 0x001fca00078e0204 */
[----:B--2---:R-:W-:Y:S01]  /*04b0*/  STG.E desc[UR4][R4.64], R9 ;  /* 0x0000000904007986 */ /* 0x004fe2000c101904 */
[----:B------:R-:W-:Y:S05]  /*04c0*/  EXIT ;  /* 0x000000000000794d */ /* 0x000fea0003800000 */
.L_x_2:
[----:B------:R-:W-:-:S00]  /*04d0*/  BRA `(.L_x_2) ;  /* 0xfffffffc00fc7947 */ /* 0x000fc0000383ffff */
[----:B------:R-:W-:-:S00]  /*04e0*/  NOP ;  /* 0x0000000000007918 */ /* 0x000fc00000000000 */
        /* <DEDUP_REMOVED lines=9> */
.L_x_21:


//--------------------- .text._Z20gather_ND_unAllignedI6__halfEvPT_PxS2_iiii --------------------------
	.section	.text._Z20gather_ND_unAllignedI6__halfEvPT_PxS2_iiii,"ax",@progbits
	.align	128
        .global         _Z20gather_ND_unAllignedI6__halfEvPT_PxS2_iiii
        .type           _Z20gather_ND_unAllignedI6__halfEvPT_PxS2_iiii,@function
        .size           _Z20gather_ND_unAllignedI6__halfEvPT_PxS2_iiii,(.L_x_22 - _Z20gather_ND_unAllignedI6__halfEvPT_PxS2_iiii)
        .other          _Z20gather_ND_unAllignedI6__halfEvPT_PxS2_iiii,@"STO_CUDA_ENTRY STV_DEFAULT"
_Z20gather_ND_unAllignedI6__halfEvPT_PxS2_iiii:
.text._Z20gather_ND_unAllignedI6__halfEvPT_PxS2_iiii:
[----:B------:R-:W-:Y:S01]  /*0000*/  LDC R1, c[0x0][0x37c] ;  /* 0x0000df00ff017b82 */ /* 0x000fe20000000800 */
[----:B------:R-:W0:Y:S07]  /*0010*/  S2R R9, SR_TID.Y ;  /* 0x0000000000097919 */ /* 0x000e2e0000002200 */
[----:B------:R-:W1:Y:S01]  /*0020*/  LDC R3, c[0x0][0x368] ;  /* 0x0000da00ff037b82 */ /* 0x000e620000000800 */
[----:B------:R-:W2:Y:S01]  /*0030*/  LDCU.64 UR8, c[0x0][0x3a0] ;  /* 0x00007400ff0877ac */ /* 0x000ea20008000a00 */
[----:B------:R-:W3:Y:S01]  /*0040*/  S2R R8, SR_TID.X ;  /* 0x0000000000087919 */ /* 0x000ee20000002100 */
[----:B------:R-:W4:Y:S01]  /*0050*/  LDCU UR7, c[0x0][0x398] ;  /* 0x00007300ff0777ac */ /* 0x000f220008000800 */
[----:B------:R-:W1:Y:S04]  /*0060*/  S2R R0, SR_TID.Z ;  /* 0x0000000000007919 */ /* 0x000e680000002300 */
[----:B------:R-:W0:Y:S08]  /*0070*/  S2UR UR5, SR_CTAID.Y ;  /* 0x00000000000579c3 */ /* 0x000e300000002600 */
[----:B------:R-:W0:Y:S08]  /*0080*/  LDC R2, c[0x0][0x364] ;  /* 0x0000d900ff027b82 */ /* 0x000e300000000800 */
[----:B------:R-:W3:Y:S08]  /*0090*/  S2UR UR6, SR_CTAID.X ;  /* 0x00000000000679c3 */ /* 0x000ef00000002500 */
[----:B------:R-:W3:Y:S08]  /*00a0*/  LDC R5, c[0x0][0x360] ;  /* 0x0000d800ff057b82 */ /* 0x000ef00000000800 */
[----:B------:R-:W1:Y:S01]  /*00b0*/  S2UR UR4, SR_CTAID.Z ;  /* 0x00000000000479c3 */ /* 0x000e620000002700 */
[----:B0-----:R-:W-:-:S05]  /*00c0*/  IMAD R9, R2, UR5, R9 ;  /* 0x0000000502097c24 */ /* 0x001fca000f8e0209 */
[----:B--2---:R-:W-:Y:S01]  /*00d0*/  ISETP.GE.AND P0, PT, R9, UR9, PT ;  /* 0x0000000909007c0c */ /* 0x004fe2000bf06270 */
[----:B---3--:R-:W-:-:S05]  /*00e0*/  IMAD R8, R5, UR6, R8 ;  /* 0x0000000605087c24 */ /* 0x008fca000f8e0208 */
[----:B----4-:R-:W-:Y:S01]  /*00f0*/  ISETP.GE.OR P0, PT, R8, UR7, P0 ;  /* 0x0000000708007c0c */ /* 0x010fe20008706670 */
[----:B-1----:R-:W-:-:S05]  /*0100*/  IMAD R0, R3, UR4, R0 ;  /* 0x0000000403007c24 */ /* 0x002fca000f8e0200 */
[----:B------:R-:W-:-:S13]  /*0110*/  ISETP.GE.OR P0, PT, R0, UR8, P0 ;  /* 0x0000000800007c0c */ /* 0x000fda0008706670 */
[----:B------:R-:W-:Y:S05]  /*0120*/  @P0 EXIT ;  /* 0x000000000000094d */ /* 0x000fea0003800000 */
[----:B------:R-:W0:Y:S01]  /*0130*/  LDC.64 R2, c[0x0][0x388] ;  /* 0x0000e200ff027b82 */ /* 0x000e220000000a00 */
[----:B------:R-:W1:Y:S01]  /*0140*/  LDCU.64 UR4, c[0x0][0x358] ;  /* 0x00006b00ff0477ac */ /* 0x000e620008000a00 */
[----:B------:R-:W2:Y:S01]  /*0150*/  LDCU UR6, c[0x0][0x39c] ;  /* 0x00007380ff0677ac */ /* 0x000ea20008000800 */
[----:B0-----:R-:W-:-:S06]  /*0160*/  IMAD.WIDE.U32 R2, R9, 0x8, R2 ;  /* 0x0000000809027825 */ /* 0x001fcc00078e0002 */
[----:B-1----:R-:W3:Y:S01]  /*0170*/  LDG.E.64 R2, desc[UR4][R2.64] ;  /* 0x0000000402027981 */ /* 0x002ee2000c1e1b00 */
[----:B--2---:R-:W-:Y:S01]  /*0180*/  IMAD R4, R8, UR6, RZ ;  /* 0x0000000608047c24 */ /* 0x004fe2000f8e02ff */
[----:B------:R-:W0:Y:S03]  /*0190*/  LDCU.64 UR6, c[0x0][0x380] ;  /* 0x00007000ff0677ac */ /* 0x000e260008000a00 */
[----:B------:R-:W-:-:S05]  /*01a0*/  IMAD R5, R4, UR8, RZ ;  /* 0x0000000804057c24 */ /* 0x000fca000f8e02ff */
[----:B------:R-:W-:-:S04]  /*01b0*/  IADD3 R4, P0, PT, R0, R5, RZ ;  /* 0x0000000500047210 */ /* 0x000fc80007f1e0ff */
[----:B------:R-:W-:Y:S01]  /*01c0*/  LEA.HI.X.SX32 R5, R5, RZ, 0x1, P0 ;  /* 0x000000ff05057211 */ /* 0x000fe200000f0eff */
[----:B---3--:R-:W-:Y:S02]  /*01d0*/  IMAD R7, R3, UR8, RZ ;  /* 0x0000000803077c24 */ /* 0x008fe4000f8e02ff */
[----:B------:R-:W-:Y:S02]  /*01e0*/  IMAD.WIDE.U32 R4, R2, UR8, R4 ;  /* 0x0000000802047c25 */ /* 0x000fe4000f8e0004 */
[----:B------:R-:W1:Y:S03]  /*01f0*/  LDC.64 R2, c[0x0][0x390] ;  /* 0x0000e400ff027b82 */ /* 0x000e660000000a00 */
[----:B------:R-:W-:Y:S02]  /*0200*/  IADD3 R5, PT, PT, R5, R7, RZ ;  /* 0x0000000705057210 */ /* 0x000fe40007ffe0ff */
[----:B0-----:R-:W-:-:S04]  /*0210*/  LEA R6, P0, R4, UR6, 0x1 ;  /* 0x0000000604067c11 */ /* 0x001fc8000f8008ff */
[----:B------:R-:W-:-:S06]  /*0220*/  LEA.HI.X R7, R4, UR7, R5, 0x1, P0 ;  /* 0x0000000704077c11 */ /* 0x000fcc00080f0c05 */
[----:B------:R-:W2:Y:S01]  /*0230*/  LDG.E.U16 R7, desc[UR4][R6.64] ;  /* 0x0000000406077981 */ /* 0x000ea2000c1e1500 */
[----:B------:R-:W-:-:S04]  /*0240*/  IMAD R9, R8, UR9, R9 ;  /* 0x0000000908097c24 */ /* 0x000fc8000f8e0209 */
[----:B------:R-:W-:-:S04]  /*0250*/  IMAD R9, R9, UR8, R0 ;  /* 0x0000000809097c24 */ /* 0x000fc8000f8e0200 */
[----:B-1----:R-:W-:-:S05]  /*0260*/  IMAD.WIDE R2, R9, 0x2, R2 ;  /* 0x0000000209027825 */ /* 0x002fca00078e0202 */
[----:B--2---:R-:W-:Y:S01]  /*0270*/  STG.E.U16 desc[UR4][R2.64], R7 ;  /* 0x0000000702007986 */ /* 0x004fe2000c101504 */
[----:B------:R-:W-:Y:S05]  /*0280*/  EXIT ;  /* 0x000000000000794d */ /* 0x000fea0003800000 */
.L_x_3:
        /* <DEDUP_REMOVED lines=15> */
.L_x_22:


//--------------------- .text._Z18gather_ND_AllignedIfEvPT_PxS1_iiii --------------------------
	.section	.text._Z18gather_ND_AllignedIfEvPT_PxS1_iiii,"ax",@progbits
	.align	128
        .global         _Z18gather_ND_AllignedIfEvPT_PxS1_iiii
        .type           _Z18gather_ND_AllignedIfEvPT_PxS1_iiii,@function
        .size           _Z18gather_ND_AllignedIfEvPT_PxS1_iiii,(.L_x_23 - _Z18gather_ND_AllignedIfEvPT_PxS1_iiii)
        .other          _Z18gather_ND_AllignedIfEvPT_PxS1_iiii,@"STO_CUDA_ENTRY STV_DEFAULT"
_Z18gather_ND_AllignedIfEvPT_PxS1_iiii:
.text._Z18gather_ND_AllignedIfEvPT_PxS1_iiii:
[----:B------:R-:W-:Y:S01]  /*0000*/  LDC R1, c[0x0][0x37c] ;  /* 0x0000df00ff017b82 */ /* 0x000fe20000000800 */
[----:B------:R-:W0:Y:S07]  /*0010*/  S2R R8, SR_TID.Y ;  /* 0x0000000000087919 */ /* 0x000e2e0000002200 */
[----:B------:R-:W1:Y:S01]  /*0020*/  LDC R0, c[0x0][0x368] ;  /* 0x0000da00ff007b82 */ /* 0x000e620000000800 */
[----:B------:R-:W2:Y:S01]  /*0030*/  LDCU UR7, c[0x0][0x398] ;  /* 0x00007300ff0777ac */ /* 0x000ea20008000800 */
[----:B------:R-:W1:Y:S01]  /*0040*/  S2R R9, SR_TID.Z ;  /* 0x0000000000097919 */ /* 0x000e620000002300 */
[----:B------:R-:W3:Y:S05]  /*0050*/  S2R R4, SR_TID.X ;  /* 0x0000000000047919 */ /* 0x000eea0000002100 */
[----:B------:R-:W0:Y:S08]  /*0060*/  S2UR UR5, SR_CTAID.Y ;  /* 0x00000000000579c3 */ /* 0x000e300000002600 */
[----:B------:R-:W0:Y:S08]  /*0070*/  LDC R5, c[0x0][0x364] ;  /* 0x0000d900ff057b82 */ /* 0x000e300000000800 */
[----:B------:R-:W1:Y:S08]  /*0080*/  S2UR UR4, SR_CTAID.Z ;  /* 0x00000000000479c3 */ /* 0x000e700000002700 */
[----:B------:R-:W3:Y:S08]  /*0090*/  S2UR UR6, SR_CTAID.X ;  /* 0x00000000000679c3 */ /* 0x000ef00000002500 */
[----:B------:R-:W3:Y:S01]  /*00a0*/  LDC R7, c[0x0][0x360] ;  /* 0x0000d800ff077b82 */ /* 0x000ee20000000800 */
[----:B0-----:R-:W-:-:S07]  /*00b0*/  IMAD R8, R5, UR5, R8 ;  /* 0x0000000505087c24 */ /* 0x001fce000f8e0208 */
[----:B------:R-:W0:Y:S01]  /*00c0*/  LDC.64 R2, c[0x0][0x3a0] ;  /* 0x0000e800ff027b82 */ /* 0x000e220000000a00 */
[----:B-1----:R-:W-:-:S05]  /*00d0*/  IMAD R9, R0, UR4, R9 ;  /* 0x0000000400097c24 */ /* 0x002fca000f8e0209 */
[----:B------:R-:W-:Y:S01]  /*00e0*/  SHF.L.U32 R9, R9, 0x2, RZ ;  /* 0x0000000209097819 */ /* 0x000fe200000006ff */
[----:B---3--:R-:W-:Y:S01]  /*00f0*/  IMAD R0, R7, UR6, R4 ;  /* 0x0000000607007c24 */ /* 0x008fe2000f8e0204 */
[----:B0-----:R-:W-:-:S04]  /*0100*/  ISETP.GE.AND P0, PT, R8, R3, PT ;  /* 0x000000030800720c */ /* 0x001fc80003f06270 */
[----:B--2---:R-:W-:-:S04]  /*0110*/  ISETP.GE.OR P0, PT, R0, UR7, P0 ;  /* 0x0000000700007c0c */ /* 0x004fc80008706670 */
[----:B------:R-:W-:-:S13]  /*0120*/  ISETP.GE.OR P0, PT, R9, R2, P0 ;  /* 0x000000020900720c */ /* 0x000fda0000706670 */
[----:B------:R-:W-:Y:S05]  /*0130*/  @P0 EXIT ;  /* 0x000000000000094d */ /* 0x000fea0003800000 */
[----:B------:R-:W0:Y:S01]  /*0140*/  LDC.64 R4, c[0x0][0x388] ;  /* 0x0000e200ff047b82 */ /* 0x000e220000000a00 */
[----:B------:R-:W1:Y:S01]  /*0150*/  LDCU.64 UR4, c[0x0][0x358] ;  /* 0x00006b00ff0477ac */ /* 0x000e620008000a00 */
[----:B0-----:R-:W-:-:S06]  /*0160*/  IMAD.WIDE.U32 R4, R8, 0x8, R4 ;  /* 0x0000000808047825 */ /* 0x001fcc00078e0004 */
[----:B-1----:R-:W5:Y:S01]  /*0170*/  LDG.E.64 R4, desc[UR4][R4.64] ;  /* 0x0000000404047981 */ /* 0x002f62000c1e1b00 */
[----:B------:R-:W-:-:S04]  /*0180*/  IADD3 R7, PT, PT, R9, 0x4, RZ ;  /* 0x0000000409077810 */ /* 0x000fc80007ffe0ff */
[----:B------:R-:W-:-:S13]  /*0190*/  ISETP.GT.U32.AND P0, PT, R7, R2, PT ;  /* 0x000000020700720c */ /* 0x000fda0003f04070 */
[----:B------:R-:W-:Y:S05]  /*01a0*/  @!P0 BRA `(.L_x_4) ;  /* 0x00000000007c8947 */ /* 0x000fea0003800000 */
[----:B------:R-:W0:Y:S01]  /*01b0*/  LDCU UR6, c[0x0][0x39c] ;  /* 0x00007380ff0677ac */ /* 0x000e220008000800 */
[-C--:B-----5:R-:W-:Y:S02]  /*01c0*/  IMAD R5, R5, R2.reuse, RZ ;  /* 0x0000000205057224 */ /* 0x0a0fe400078e02ff */
[----:B0-----:R-:W-:Y:S01]  /*01d0*/  IMAD R7, R0, UR6, RZ ;  /* 0x0000000600077c24 */ /* 0x001fe2000f8e02ff */
[----:B------:R-:W0:Y:S03]  /*01e0*/  LDCU.64 UR6, c[0x0][0x380] ;  /* 0x00007000ff0677ac */ /* 0x000e260008000a00 */
[----:B------:R-:W-:-:S05]  /*01f0*/  IMAD R10, R7, R2, RZ ;  /* 0x00000002070a7224 */ /* 0x000fca00078e02ff */
[----:B------:R-:W-:-:S04]  /*0200*/  IADD3 R6, P0, PT, R9, R10, RZ ;  /* 0x0000000a09067210 */ /* 0x000fc80007f1e0ff */
[----:B------:R-:W-:Y:S02]  /*0210*/  LEA.HI.X.SX32 R7, R10, RZ, 0x1, P0 ;  /* 0x000000ff0a077211 */ /* 0x000fe400000f0eff */
[----:B------:R-:W-:Y:S01]  /*0220*/  LOP3.LUT P0, R10, R2, 0x3, RZ, 0xc0, !PT ;  /* 0x00000003020a7812 */ /* 0x000fe2000780c0ff */
[----:B------:R-:W-:-:S05]  /*0230*/  IMAD.WIDE.U32 R6, R4, R2, R6 ;  /* 0x0000000204067225 */ /* 0x000fca00078e0006 */
[----:B------:R-:W-:Y:S02]  /*0240*/  IADD3 R5, PT, PT, R7, R5, RZ ;  /* 0x0000000507057210 */ /* 0x000fe40007ffe0ff */
[----:B0-----:R-:W-:-:S04]  /*0250*/  LEA R4, P1, R6, UR6, 0x2 ;  /* 0x0000000606047c11 */ /* 0x001fc8000f8210ff */
[----:B------:R-:W-:Y:S02]  /*0260*/  LEA.HI.X R5, R6, UR7, R5, 0x2, P1 ;  /* 0x0000000706057c11 */ /* 0x000fe400088f1405 */
[----:B------:R-:W0:Y:S03]  /*0270*/  LDC.64 R6, c[0x0][0x390] ;  /* 0x0000e400ff067b82 */ /* 0x000e260000000a00 */
[----:B------:R-:W2:Y:S01]  /*0280*/  @P0 LDG.E R11, desc[UR4][R4.64] ;  /* 0x00000004040b0981 */ /* 0x000ea2000c1e1900 */
[----:B------:R-:W-:Y:S02]  /*0290*/  IMAD R0, R0, R3, R8 ;  /* 0x0000000300007224 */ /* 0x000fe400078e0208 */
[----:B------:R-:W-:Y:S02]  /*02a0*/  IMAD.IADD R8, R9, 0x1, -R2 ;  /* 0x0000000109087824 */ /* 0x000fe400078e0a02 */
[----:B------:R-:W-:-:S03]  /*02b0*/  IMAD R3, R0, R2, R9 ;  /* 0x0000000200037224 */ /* 0x000fc600078e0209 */
[----:B------:R-:W-:Y:S01]  /*02c0*/  ISETP.GT.U32.AND P1, PT, R8, -0x4, PT ;  /* 0xfffffffc0800780c */ /* 0x000fe20003f24070 */
[----:B0-----:R-:W-:-:S05]  /*02d0*/  IMAD.WIDE R6, R3, 0x4, R6 ;  /* 0x0000000403067825 */ /* 0x001fca00078e0206 */
[----:B--2---:R0:W-:Y:S07]  /*02e0*/  @P0 STG.E desc[UR4][R6.64], R11 ;  /* 0x0000000b06000986 */ /* 0x0041ee000c101904 */
[----:B------:R-:W-:Y:S05]  /*02f0*/  @P1 EXIT ;  /* 0x000000000000194d */ /* 0x000fea0003800000 */
[----:B------:R1:W5:Y:S01]  /*0300*/  LDG.E R3, desc[UR4][R4.64] ;  /* 0x0000000404037981 */ /* 0x000362000c1e1900 */
[----:B------:R-:W-:-:S05]  /*0310*/  @P0 IADD3 R9, PT, PT, R9, R10, RZ ;  /* 0x0000000a09090210 */ /* 0x000fca0007ffe0ff */
[----:B------:R-:W-:-:S07]  /*0320*/  IMAD.IADD R2, R9, 0x1, -R2 ;  /* 0x0000000109027824 */ /* 0x000fce00078e0a02 */
.L_x_5:
[----:B--2--5:R2:W-:Y:S04]  /*0330*/  STG.E desc[UR4][R6.64], R3 ;  /* 0x0000000306007986 */ /* 0x0245e8000c101904 */
[----:B--2---:R-:W2:Y:S01]  /*0340*/  LDG.E R3, desc[UR4][R4.64] ;  /* 0x0000000404037981 */ /* 0x004ea2000c1e1900 */
[----:B------:R-:W-:-:S04]  /*0350*/  IADD3 R2, PT, PT, R2, 0x4, RZ ;  /* 0x0000000402027810 */ /* 0x000fc80007ffe0ff */
[----:B------:R-:W-:Y:S01]  /*0360*/  ISETP.NE.AND P0, PT, R2, RZ, PT ;  /* 0x000000ff0200720c */ /* 0x000fe20003f05270 */
[----:B--2---:R2:W-:-:S12]  /*0370*/  STG.E desc[UR4][R6.64], R3 ;  /* 0x0000000306007986 */ /* 0x0045d8000c101904 */
[----:B------:R-:W-:Y:S05]  /*0380*/  @P0 BRA `(.L_x_5) ;  /* 0xfffffffc00e80947 */ /* 0x000fea000383ffff */
[----:B------:R-:W-:Y:S05]  /*0390*/  EXIT ;  /* 0x000000000000794d */ /* 0x000fea0003800000 */
.L_x_4:
[----:B------:R-:W0:Y:S01]  /*03a0*/  LDCU UR6, c[0x0][0x39c] ;  /* 0x00007380ff0677ac */ /* 0x000e220008000800 */
[-C--:B-----5:R-:W-:Y:S02]  /*03b0*/  IMAD R5, R5, R2.reuse, RZ ;  /* 0x0000000205057224 */ /* 0x0a0fe400078e02ff */
[----:B0-----:R-:W-:Y:S01]  /*03c0*/  IMAD R7, R0, UR6, RZ ;  /* 0x0000000600077c24 */ /* 0x001fe2000f8e02ff */
[----:B------:R-:W0:Y:S03]  /*03d0*/  LDCU.64 UR6, c[0x0][0x380] ;  /* 0x00007000ff0677ac */ /* 0x000e260008000a00 */
[----:B------:R-:W-:-:S05]  /*03e0*/  IMAD R10, R7, R2, RZ ;  /* 0x00000002070a7224 */ /* 0x000fca00078e02ff */
[----:B------:R-:W-:-:S04]  /*03f0*/  IADD3 R6, P0, PT, R9, R10, RZ ;  /* 0x0000000a09067210 */ /* 0x000fc80007f1e0ff */
[----:B------:R-:W-:Y:S02]  /*0400*/  LEA.HI.X.SX32 R7, R10, RZ, 0x1, P0 ;  /* 0x000000ff0a077211 */ /* 0x000fe400000f0eff */
[----:B------:R-:W1:Y:S01]  /*0410*/  LDC.64 R10, c[0x0][0x390] ;  /* 0x0000e400ff0a7b82 */ /* 0x000e620000000a00 */
[----:B------:R-:W-:-:S05]  /*0420*/  IMAD.WIDE.U32 R6, R4, R2, R6 ;  /* 0x0000000204067225 */ /* 0x000fca00078e0006 */
[----:B------:R-:W-:Y:S02]  /*0430*/  IADD3 R5, PT, PT, R7, R5, RZ ;  /* 0x0000000507057210 */ /* 0x000fe40007ffe0ff */
[----:B0-----:R-:W-:-:S04]  /*0440*/  LEA R4, P0, R6, UR6, 0x2 ;  /* 0x0000000606047c11 */ /* 0x001fc8000f8010ff */
[----:B------:R-:W-:-:S06]  /*0450*/  LEA.HI.X R5, R6, UR7, R5, 0x2, P0 ;  /* 0x0000000706057c11 */ /* 0x000fcc00080f1405 */
[----:B------:R-:W2:Y:S01]  /*0460*/  LDG.E.128 R4, desc[UR4][R4.64] ;  /* 0x0000000404047981 */ /* 0x000ea2000c1e1d00 */
[----:B------:R-:W-:-:S04]  /*0470*/  IMAD R0, R0, R3, R8 ;  /* 0x0000000300007224 */ /* 0x000fc800078e0208 */
[----:B------:R-:W-:-:S04]  /*0480*/  IMAD R9, R0, R2, R9 ;  /* 0x0000000200097224 */ /* 0x000fc800078e0209 */
[----:B-1----:R-:W-:-:S05]  /*0490*/  IMAD.WIDE R10, R9, 0x4, R10 ;  /* 0x00000004090a7825 */ /* 0x002fca00078e020a */
[----:B--2---:R-:W-:Y:S01]  /*04a0*/  STG.E.128 desc[UR4][R10.64], R4 ;  /* 0x000000040a007986 */ /* 0x004fe2000c101d04 */
[----:B------:R-:W-:Y:S05]  /*04b0*/  EXIT ;  /* 0x000000000000794d */ /* 0x000fea0003800000 */
.L_x_6:
        /* <DEDUP_REMOVED lines=12> */
.L_x_23:


//--------------------- .text._Z20gather_ND_unAllignedIfEvPT_PxS1_iiii --------------------------
	.section	.text._Z20gather_ND_unAllignedIfEvPT_PxS1_iiii,"ax",@progbits
	.align	128
        .global         _Z20gather_ND_unAllignedIfEvPT_PxS1_iiii
        .type           _Z20gather_ND_unAllignedIfEvPT_PxS1_iiii,@function
        .size           _Z20gather_ND_unAllignedIfEvPT_PxS1_iiii,(.L_x_24 - _Z20gather_ND_unAllignedIfEvPT_PxS1_iiii)
        .other          _Z20gather_ND_unAllignedIfEvPT_PxS1_iiii,@"STO_CUDA_ENTRY STV_DEFAULT"
_Z20gather_ND_unAllignedIfEvPT_PxS1_iiii:
.text._Z20gather_ND_unAllignedIfEvPT_PxS1_iiii:
        /* <DEDUP_REMOVED lines=35> */
[----:B------:R-:W2:Y:S01]  /*0230*/  LDG.E R7, desc[UR4][R6.64] ;  /* 0x0000000406077981 */ /* 0x000ea2000c1e1900 */
[----:B------:R-:W-:-:S04]  /*0240*/  IMAD R9, R8, UR9, R9 ;  /* 0x0000000908097c24 */ /* 0x000fc8000f8e0209 */
[----:B------:R-:W-:-:S04]  /*0250*/  IMAD R9, R9, UR8, R0 ;  /* 0x0000000809097c24 */ /* 0x000fc8000f8e0200 */
[----:B-1----:R-:W-:-:S05]  /*0260*/  IMAD.WIDE R2, R9, 0x4, R2 ;  /* 0x0000000409027825 */ /* 0x002fca00078e0202 */
[----:B--2---:R-:W-:Y:S01]  /*0270*/  STG.E desc[UR4][R2.64], R7 ;  /* 0x0000000702007986 */ /* 0x004fe2000c101904 */
[----:B------:R-:W-:Y:S05]  /*0280*/  EXIT ;  /* 0x000000000000794d */ /* 0x000fea0003800000 */
.L_x_7:
        /* <DEDUP_REMOVED lines=15> */
.L_x_24:


//--------------------- .text._Z9gather_2DI6__halfLj0EEvPT_PxS2_iiii --------------------------
	.section	.text._Z9gather_2DI6__halfLj0EEvPT_PxS2_iiii,"ax",@progbits
	.align	128
        .global         _Z9gather_2DI6__halfLj0EEvPT_PxS2_iiii
        .type           _Z9gather_2DI6__halfLj0EEvPT_PxS2_iiii,@function
        .size           _Z9gather_2DI6__halfLj0EEvPT_PxS2_iiii,(.L_x_25 - _Z9gather_2DI6__halfLj0EEvPT_PxS2_iiii)
        .other          _Z9gather_2DI6__halfLj0EEvPT_PxS2_iiii,@"STO_CUDA_ENTRY STV_DEFAULT"
_Z9gather_2DI6__halfLj0EEvPT_PxS2_iiii:
.text._Z9gather_2DI6__halfLj0EEvPT_PxS2_iiii:
        /* <DEDUP_REMOVED lines=17> */
[----:B------:R-:W-:-:S04]  /*0110*/  ISETP.GE.OR P0, PT, R5, UR8, P0 ;  /* 0x0000000805007c0c */ /* 0x000fc80008706670 */
[----:B---3--:R-:W-:-:S13]  /*0120*/  ISETP.GE.OR P0, PT, R11, UR7, P0 ;  /* 0x000000070b007c0c */ /* 0x008fda0008706670 */
[----:B------:R-:W-:Y:S05]  /*0130*/  @P0 EXIT ;  /* 0x000000000000094d */ /* 0x000fea0003800000 */
[----:B------:R-:W0:Y:S01]  /*0140*/  LDC.64 R2, c[0x0][0x388] ;  /* 0x0000e200ff027b82 */ /* 0x000e220000000a00 */
[----:B------:R-:W1:Y:S01]  /*0150*/  LDCU.64 UR4, c[0x0][0x358] ;  /* 0x00006b00ff0477ac */ /* 0x000e620008000a00 */
[----:B------:R-:W-:-:S04]  /*0160*/  IMAD R0, R5, UR9, R4 ;  /* 0x0000000905007c24 */ /* 0x000fc8000f8e0204 */
[----:B0-----:R-:W-:-:S05]  /*0170*/  IMAD.WIDE R2, R0, 0x8, R2 ;  /* 0x0000000800027825 */ /* 0x001fca00078e0202 */
[----:B-1----:R0:W5:Y:S01]  /*0180*/  LDG.E R10, desc[UR4][R2.64] ;  /* 0x00000004020a7981 */ /* 0x002162000c1e1900 */
[----:B------:R-:W-:-:S04]  /*0190*/  IADD3 R4, PT, PT, R11, 0x2, RZ ;  /* 0x000000020b047810 */ /* 0x000fc80007ffe0ff */
[----:B------:R-:W-:-:S13]  /*01a0*/  ISETP.GT.U32.AND P0, PT, R4, UR7, PT ;  /* 0x0000000704007c0c */ /* 0x000fda000bf04070 */
[----:B0-----:R-:W-:Y:S05]  /*01b0*/  @!P0 BRA `(.L_x_8) ;  /* 0x0000000000b48947 */ /* 0x001fea0003800000 */
[C---:B------:R-:W-:Y:S01]  /*01c0*/  IADD3 R2, PT, PT, -R11.reuse, UR7, RZ ;  /* 0x000000070b027c10 */ /* 0x040fe2000fffe1ff */
[----:B------:R-:W-:Y:S01]  /*01d0*/  BSSY.RECONVERGENT B0, `(.L_x_9) ;  /* 0x0000015000007945 */ /* 0x000fe20003800200 */
[----:B------:R-:W-:Y:S02]  /*01e0*/  IADD3 R3, PT, PT, R11, -UR7, RZ ;  /* 0x800000070b037c10 */ /* 0x000fe4000fffe0ff */
[----:B------:R-:W-:Y:S02]  /*01f0*/  LOP3.LUT P1, R2, R2, 0x3, RZ, 0xc0, !PT ;  /* 0x0000000302027812 */ /* 0x000fe4000782c0ff */
[----:B------:R-:W-:Y:S02]  /*0200*/  ISETP.GT.U32.AND P0, PT, R3, -0x4, PT ;  /* 0xfffffffc0300780c */ /* 0x000fe40003f04070 */
[----:B------:R-:W-:-:S09]  /*0210*/  MOV R13, R11 ;  /* 0x0000000b000d7202 */ /* 0x000fd20000000f00 */
[----:B------:R-:W-:Y:S05]  /*0220*/  @!P1 BRA `(.L_x_10) ;  /* 0x00000000003c9947 */ /* 0x000fea0003800000 */
[----:B------:R-:W0:Y:S01]  /*0230*/  LDC.64 R6, c[0x0][0x380] ;  /* 0x0000e000ff067b82 */ /* 0x000e220000000a00 */
[----:B------:R-:W-:Y:S01]  /*0240*/  IADD3 R13, PT, PT, R11, R2, RZ ;  /* 0x000000020b0d7210 */ /* 0x000fe20007ffe0ff */
[--C-:B-----5:R-:W-:Y:S02]  /*0250*/  IMAD R15, R10, UR7, R11.reuse ;  /* 0x000000070a0f7c24 */ /* 0x120fe4000f8e020b */
[----:B------:R-:W-:Y:S02]  /*0260*/  IMAD.MOV R12, RZ, RZ, -R2 ;  /* 0x000000ffff0c7224 */ /* 0x000fe400078e0a02 */
[----:B------:R-:W-:Y:S02]  /*0270*/  IMAD R11, R0, UR7, R11 ;  /* 0x00000007000b7c24 */ /* 0x000fe4000f8e020b */
[----:B------:R-:W1:Y:S05]  /*0280*/  LDC.64 R8, c[0x0][0x390] ;  /* 0x0000e400ff087b82 */ /* 0x000e6a0000000a00 */
.L_x_11:
[----:B0-2---:R-:W-:-:S06]  /*0290*/  IMAD.WIDE R2, R15, 0x2, R6 ;  /* 0x000000020f027825 */ /* 0x005fcc00078e0206 */
[----:B------:R-:W2:Y:S01]  /*02a0*/  LDG.E.U16 R3, desc[UR4][R2.64] ;  /* 0x0000000402037981 */ /* 0x000ea2000c1e1500 */
[----:B-1----:R-:W-:Y:S01]  /*02b0*/  IMAD.WIDE R4, R11, 0x2, R8 ;  /* 0x000000020b047825 */ /* 0x002fe200078e0208 */
[----:B------:R-:W-:Y:S02]  /*02c0*/  IADD3 R12, PT, PT, R12, 0x1, RZ ;  /* 0x000000010c0c7810 */ /* 0x000fe40007ffe0ff */
[----:B------:R-:W-:Y:S02]  /*02d0*/  IADD3 R15, PT, PT, R15, 0x1, RZ ;  /* 0x000000010f0f7810 */ /* 0x000fe40007ffe0ff */
[----:B------:R-:W-:Y:S02]  /*02e0*/  ISETP.NE.AND P1, PT, R12, RZ, PT ;  /* 0x000000ff0c00720c */ /* 0x000fe40003f25270 */
[----:B------:R-:W-:Y:S01]  /*02f0*/  IADD3 R11, PT, PT, R11, 0x1, RZ ;  /* 0x000000010b0b7810 */ /* 0x000fe20007ffe0ff */
[----:B--2---:R2:W-:Y:S10]  /*0300*/  STG.E.U16 desc[UR4][R4.64], R3 ;  /* 0x0000000304007986 */ /* 0x0045f4000c101504 */
[----:B------:R-:W-:Y:S05]  /*0310*/  @P1 BRA `(.L_x_11) ;  /* 0xfffffffc00dc1947 */ /* 0x000fea000383ffff */
.L_x_10:
[----:B------:R-:W-:Y:S05]  /*0320*/  BSYNC.RECONVERGENT B0 ;  /* 0x0000000000007941 */ /* 0x000fea0003800200 */
.L_x_9:
[----:B------:R-:W-:Y:S05]  /*0330*/  @P0 EXIT ;  /* 0x000000000000094d */ /* 0x000fea0003800000 */
[----:B------:R-:W0:Y:S01]  /*0340*/  LDC.64 R8, c[0x0][0x380] ;  /* 0x0000e000ff087b82 */ /* 0x000e220000000a00 */
[--C-:B-----5:R-:W-:Y:S02]  /*0350*/  IMAD R11, R10, UR7, R13.reuse ;  /* 0x000000070a0b7c24 */ /* 0x120fe4000f8e020d */
[----:B------:R-:W-:Y:S02]  /*0360*/  IMAD R15, R0, UR7, R13 ;  /* 0x00000007000f7c24 */ /* 0x000fe4000f8e020d */
[----:B------:R-:W-:-:S03]  /*0370*/  VIADD R13, R13, -UR7 ;  /* 0x800000070d0d7c36 */ /* 0x000fc60008000000 */
[----:B------:R-:W1:Y:S04]  /*0380*/  LDC.64 R6, c[0x0][0x390] ;  /* 0x0000e400ff067b82 */ /* 0x000e680000000a00 */
.L_x_12:
[----:B0-2---:R-:W-:-:S05]  /*0390*/  IMAD.WIDE R4, R11, 0x2, R8 ;  /* 0x000000020b047825 */ /* 0x005fca00078e0208 */
[----:B---3--:R-:W2:Y:S01]  /*03a0*/  LDG.E.U16 R17, desc[UR4][R4.64] ;  /* 0x0000000404117981 */ /* 0x008ea2000c1e1500 */
[----:B-1----:R-:W-:-:S05]  /*03b0*/  IMAD.WIDE R2, R15, 0x2, R6 ;  /* 0x000000020f027825 */ /* 0x002fca00078e0206 */
[----:B--2---:R3:W-:Y:S04]  /*03c0*/  STG.E.U16 desc[UR4][R2.64], R17 ;  /* 0x0000001102007986 */ /* 0x0047e8000c101504 */
[----:B------:R-:W2:Y:S04]  /*03d0*/  LDG.E.U16 R19, desc[UR4][R4.64+0x2] ;  /* 0x0000020404137981 */ /* 0x000ea8000c1e1500 */
[----:B--2---:R3:W-:Y:S04]  /*03e0*/  STG.E.U16 desc[UR4][R2.64+0x2], R19 ;  /* 0x0000021302007986 */ /* 0x0047e8000c101504 */
[----:B------:R-:W2:Y:S04]  /*03f0*/  LDG.E.U16 R21, desc[UR4][R4.64+0x4] ;  /* 0x0000040404157981 */ /* 0x000ea8000c1e1500 */
[----:B--2---:R3:W-:Y:S04]  /*0400*/  STG.E.U16 desc[UR4][R2.64+0x4], R21 ;  /* 0x0000041502007986 */ /* 0x0047e8000c101504 */
[----:B------:R-:W2:Y:S01]  /*0410*/  LDG.E.U16 R23, desc[UR4][R4.64+0x6] ;  /* 0x0000060404177981 */ /* 0x000ea2000c1e1500 */
[----:B------:R-:W-:-:S02]  /*0420*/  IADD3 R13, PT, PT, R13, 0x4, RZ ;  /* 0x000000040d0d7810 */ /* 0x000fc40007ffe0ff */
[----:B------:R-:W-:Y:S02]  /*0430*/  IADD3 R15, PT, PT, R15, 0x4, RZ ;  /* 0x000000040f0f7810 */ /* 0x000fe40007ffe0ff */
[----:B------:R-:W-:Y:S02]  /*0440*/  ISETP.NE.AND P0, PT, R13, RZ, PT ;  /* 0x000000ff0d00720c */ /* 0x000fe40003f05270 */
[----:B------:R-:W-:Y:S01]  /*0450*/  IADD3 R11, PT, PT, R11, 0x4, RZ ;  /* 0x000000040b0b7810 */ /* 0x000fe20007ffe0ff */
[----:B--2---:R3:W-:Y:S10]  /*0460*/  STG.E.U16 desc[UR4][R2.64+0x6], R23 ;  /* 0x0000061702007986 */ /* 0x0047f4000c101504 */
[----:B------:R-:W-:Y:S05]  /*0470*/  @P0 BRA `(.L_x_12) ;  /* 0xfffffffc00c40947 */ /* 0x000fea000383ffff */
[----:B------:R-:W-:Y:S05]  /*0480*/  EXIT ;  /* 0x000000000000794d */ /* 0x000fea0003800000 */
.L_x_8:
[----:B------:R-:W0:Y:S01]  /*0490*/  LDC.64 R4, c[0x0][0x380] ;  /* 0x0000e000ff047b82 */ /* 0x000e220000000a00 */
[----:B-----5:R-:W-:-:S04]  /*04a0*/  IMAD R3, R10, UR7, R11 ;  /* 0x000000070a037c24 */ /* 0x020fc8000f8e020b */
[----:B0-----:R-:W-:-:S03]  /*04b0*/  IMAD.WIDE R4, R3, 0x2, R4 ;  /* 0x0000000203047825 */ /* 0x001fc600078e0204 */
[----:B------:R-:W0:Y:S03]  /*04c0*/  LDC.64 R2, c[0x0][0x390] ;  /* 0x0000e400ff027b82 */ /* 0x000e260000000a00 */
[----:B------:R-:W2:Y:S01]  /*04d0*/  LDG.E R5, desc[UR4][R4.64] ;  /* 0x0000000404057981 */ /* 0x000ea2000c1e1900 */
[----:B------:R-:W-:-:S04]  /*04e0*/  IMAD R11, R0, UR7, R11 ;  /* 0x00000007000b7c24 */ /* 0x000fc8000f8e020b */
[----:B0-----:R-:W-:-:S05]  /*04f0*/  IMAD.WIDE R2, R11, 0x2, R2 ;  /* 0x000000020b027825 */ /* 0x001fca00078e0202 */
[----:B--2---:R-:W-:Y:S01]  /*0500*/  STG.E desc[UR4][R2.64], R5 ;  /* 0x0000000502007986 */ /* 0x004fe2000c101904 */
[----:B------:R-:W-:Y:S05]  /*0510*/  EXIT ;  /* 0x000000000000794d */ /* 0x000fea0003800000 */
.L_x_13:
        /* <DEDUP_REMOVED lines=14> */
.L_x_25:


//--------------------- .text._Z9gather_2DI6__halfLj1EEvPT_PxS2_iiii --------------------------
	.section	.text._Z9gather_2DI6__halfLj1EEvPT_PxS2_iiii,"ax",@progbits
	.align	128
        .global         _Z9gather_2DI6__halfLj1EEvPT_PxS2_iiii
        .type           _Z9gather_2DI6__halfLj1EEvPT_PxS2_iiii,@function
        .size           _Z9gather_2DI6__halfLj1EEvPT_PxS2_iiii,(.L_x_26 - _Z9gather_2DI6__halfLj1EEvPT_PxS2_iiii)
        .other          _Z9gather_2DI6__halfLj1EEvPT_PxS2_iiii,@"STO_CUDA_ENTRY STV_DEFAULT"
_Z9gather_2DI6__halfLj1EEvPT_PxS2_iiii:
.text._Z9gather_2DI6__halfLj1EEvPT_PxS2_iiii:
        /* <DEDUP_REMOVED lines=13> */
[----:B--2---:R-:W-:Y:S01]  /*00d0*/  ISETP.GE.U32.AND P0, PT, R5, UR8, PT ;  /* 0x0000000805007c0c */ /* 0x004fe2000bf06070 */
[----:B---3--:R-:W-:-:S05]  /*00e0*/  IMAD R8, R7, UR6, R8 ;  /* 0x0000000607087c24 */ /* 0x008fca000f8e0208 */
[----:B----4-:R-:W-:Y:S01]  /*00f0*/  ISETP.GE.U32.OR P0, PT, R8, UR7, P0 ;  /* 0x0000000708007c0c */ /* 0x010fe20008706470 */
[----:B-1----:R-:W-:-:S05]  /*0100*/  IMAD R0, R3, UR4, R0 ;  /* 0x0000000403007c24 */ /* 0x002fca000f8e0200 */
[----:B------:R-:W-:-:S13]  /*0110*/  ISETP.GE.U32.OR P0, PT, R0, UR9, P0 ;  /* 0x0000000900007c0c */ /* 0x000fda0008706470 */
[----:B------:R-:W-:Y:S05]  /*0120*/  @P0 EXIT ;  /* 0x000000000000094d */ /* 0x000fea0003800000 */
[----:B------:R-:W0:Y:S01]  /*0130*/  LDC.64 R2, c[0x0][0x388] ;  /* 0x0000e200ff027b82 */ /* 0x000e220000000a00 */
[----:B------:R-:W1:Y:S01]  /*0140*/  LDCU.64 UR4, c[0x0][0x358] ;  /* 0x00006b00ff0477ac */ /* 0x000e620008000a00 */
[----:B------:R-:W-:Y:S01]  /*0150*/  IMAD R9, R5, UR9, R0 ;  /* 0x0000000905097c24 */ /* 0x000fe2000f8e0200 */
[----:B------:R-:W2:Y:S05]  /*0160*/  LDCU UR6, c[0x0][0x39c] ;  /* 0x00007380ff0677ac */ /* 0x000eaa0008000800 */
[----:B------:R-:W3:Y:S01]  /*0170*/  LDC.64 R6, c[0x0][0x380] ;  /* 0x0000e000ff067b82 */ /* 0x000ee20000000a00 */
[----:B0-----:R-:W-:-:S06]  /*0180*/  IMAD.WIDE.U32 R2, R9, 0x8, R2 ;  /* 0x0000000809027825 */ /* 0x001fcc00078e0002 */
[----:B-1----:R-:W2:Y:S02]  /*0190*/  LDG.E R3, desc[UR4][R2.64] ;  /* 0x0000000402037981 */ /* 0x002ea4000c1e1900 */
[----:B--2---:R-:W-:-:S04]  /*01a0*/  IMAD R5, R8, UR6, R3 ;  /* 0x0000000608057c24 */ /* 0x004fc8000f8e0203 */
[----:B---3--:R-:W-:Y:S02]  /*01b0*/  IMAD.WIDE.U32 R6, R5, 0x2, R6 ;  /* 0x0000000205067825 */ /* 0x008fe400078e0006 */
[----:B------:R-:W0:Y:S04]  /*01c0*/  LDC.64 R4, c[0x0][0x390] ;  /* 0x0000e400ff047b82 */ /* 0x000e280000000a00 */
[----:B------:R-:W2:Y:S01]  /*01d0*/  LDG.E.U16 R7, desc[UR4][R6.64] ;  /* 0x0000000406077981 */ /* 0x000ea2000c1e1500 */
[----:B------:R-:W-:-:S04]  /*01e0*/  IMAD R8, R8, UR8, RZ ;  /* 0x0000000808087c24 */ /* 0x000fc8000f8e02ff */
[----:B------:R-:W-:-:S04]  /*01f0*/  IMAD R9, R8, UR9, R9 ;  /* 0x0000000908097c24 */ /* 0x000fc8000f8e0209 */
[----:B0-----:R-:W-:-:S05]  /*0200*/  IMAD.WIDE.U32 R4, R9, 0x2, R4 ;  /* 0x0000000209047825 */ /* 0x001fca00078e0004 */
[----:B--2---:R-:W-:Y:S01]  /*0210*/  STG.E.U16 desc[UR4][R4.64], R7 ;  /* 0x0000000704007986 */ /* 0x004fe2000c101504 */
[----:B------:R-:W-:Y:S05]  /*0220*/  EXIT ;  /* 0x000000000000794d */ /* 0x000fea0003800000 */
.L_x_14:
        /* <DEDUP_REMOVED lines=13> */
.L_x_26:


//--------------------- .text._Z9gather_2DIfLj0EEvPT_PxS1_iiii --------------------------
	.section	.text._Z9gather_2DIfLj0EEvPT_PxS1_iiii,"ax",@progbits
	.align	128
        .global         _Z9gather_2DIfLj0EEvPT_PxS1_iiii
        .type           _Z9gather_2DIfLj0EEvPT_PxS1_iiii,@function
        .size           _Z9gather_2DIfLj0EEvPT_PxS1_iiii,(.L_x_27 - _Z9gather_2DIfLj0EEvPT_PxS1_iiii)
        .other          _Z9gather_2DIfLj0EEvPT_PxS1_iiii,@"STO_CUDA_ENTRY STV_DEFAULT"
_Z9gather_2DIfLj0EEvPT_PxS1_iiii:
.text._Z9gather_2DIfLj0EEvPT_PxS1_iiii:
        /* <DEDUP_REMOVED lines=28> */
[----:B------:R-:W-:Y:S02]  /*01c0*/  ULOP3.LUT UP0, UR4, UR10, 0x3, URZ, 0xc0, !UPT ;  /* 0x000000030a047892 */ /* 0x000fe4000f80c0ff */
[----:B------:R-:W-:-:S04]  /*01d0*/  IADD3 R2, PT, PT, R11, -UR10, RZ ;  /* 0x8000000a0b027c10 */ /* 0x000fc8000fffe0ff */
[----:B------:R-:W-:-:S03]  /*01e0*/  ISETP.GT.U32.AND P0, PT, R2, -0x4, PT ;  /* 0xfffffffc0200780c */ /* 0x000fc60003f04070 */
[----:B------:R-:W-:Y:S10]  /*01f0*/  BRA.U !UP0, `(.L_x_16) ;  /* 0x00000001083c7547 */ /* 0x000ff4000b800000 */
[----:B------:R-:W0:Y:S01]  /*0200*/  LDC.64 R6, c[0x0][0x390] ;  /* 0x0000e400ff067b82 */ /* 0x000e220000000a00 */
[--C-:B------:R-:W-:Y:S01]  /*0210*/  IMAD R13, R0, UR10, R11.reuse ;  /* 0x0000000a000d7c24 */ /* 0x100fe2000f8e020b */
[----:B------:R-:W-:Y:S01]  /*0220*/  UIADD3 UR5, UPT, UPT, -UR4, URZ, URZ ;  /* 0x000000ff04057290 */ /* 0x000fe2000fffe1ff */
[----:B-----5:R-:W-:Y:S01]  /*0230*/  IMAD R15, R10, UR10, R11 ;  /* 0x0000000a0a0f7c24 */ /* 0x020fe2000f8e020b */
[----:B------:R-:W-:-:S04]  /*0240*/  IADD3 R11, PT, PT, R11, UR4, RZ ;  /* 0x000000040b0b7c10 */ /* 0x000fc8000fffe0ff */
[----:B------:R-:W1:Y:S06]  /*0250*/  LDC.64 R8, c[0x0][0x380] ;  /* 0x0000e000ff087b82 */ /* 0x000e6c0000000a00 */
.L_x_17:
[----:B-12---:R-:W-:-:S06]  /*0260*/  IMAD.WIDE R4, R15, 0x4, R8 ;  /* 0x000000040f047825 */ /* 0x006fcc00078e0208 */
[----:B------:R-:W2:Y:S01]  /*0270*/  LDG.E R5, desc[UR6][R4.64] ;  /* 0x0000000604057981 */ /* 0x000ea2000c1e1900 */
[C---:B0-----:R-:W-:Y:S01]  /*0280*/  IMAD.WIDE R2, R13.reuse, 0x4, R6 ;  /* 0x000000040d027825 */ /* 0x041fe200078e0206 */
[----:B------:R-:W-:Y:S01]  /*0290*/  UIADD3 UR5, UPT, UPT, UR5, 0x1, URZ ;  /* 0x0000000105057890 */ /* 0x000fe2000fffe0ff */
[----:B------:R-:W-:Y:S02]  /*02a0*/  IADD3 R13, PT, PT, R13, 0x1, RZ ;  /* 0x000000010d0d7810 */ /* 0x000fe40007ffe0ff */
[----:B------:R-:W-:Y:S01]  /*02b0*/  IADD3 R15, PT, PT, R15, 0x1, RZ ;  /* 0x000000010f0f7810 */ /* 0x000fe20007ffe0ff */
[----:B------:R-:W-:Y:S01]  /*02c0*/  UISETP.NE.AND UP0, UPT, UR5, URZ, UPT ;  /* 0x000000ff0500728c */ /* 0x000fe2000bf05270 */
[----:B--2---:R2:W-:Y:S08]  /*02d0*/  STG.E desc[UR6][R2.64], R5 ;  /* 0x0000000502007986 */ /* 0x0045f0000c101906 */
[----:B------:R-:W-:Y:S05]  /*02e0*/  BRA.U UP0, `(.L_x_17) ;  /* 0xfffffffd00dc7547 */ /* 0x000fea000b83ffff */
.L_x_16:
[----:B------:R-:W-:Y:S05]  /*02f0*/  @P0 EXIT ;  /* 0x000000000000094d */ /* 0x000fea0003800000 */
[----:B------:R-:W0:Y:S01]  /*0300*/  LDC.64 R8, c[0x0][0x390] ;  /* 0x0000e400ff087b82 */ /* 0x000e220000000a00 */
[--C-:B------:R-:W-:Y:S02]  /*0310*/  IMAD R13, R0, UR10, R11.reuse ;  /* 0x0000000a000d7c24 */ /* 0x100fe4000f8e020b */
[----:B-----5:R-:W-:Y:S01]  /*0320*/  IMAD R15, R10, UR10, R11 ;  /* 0x0000000a0a0f7c24 */ /* 0x020fe2000f8e020b */
[----:B------:R-:W-:-:S04]  /*0330*/  IADD3 R11, PT, PT, R11, -UR10, RZ ;  /* 0x8000000a0b0b7c10 */ /* 0x000fc8000fffe0ff */
[----:B------:R-:W1:Y:S03]  /*0340*/  LDC.64 R6, c[0x0][0x380] ;  /* 0x0000e000ff067b82 */ /* 0x000e660000000a00 */
.L_x_18:
[----:B-12---:R-:W-:-:S05]  /*0350*/  IMAD.WIDE R2, R15, 0x4, R6 ;  /* 0x000000040f027825 */ /* 0x006fca00078e0206 */
[----:B---3--:R-:W2:Y:S01]  /*0360*/  LDG.E R17, desc[UR6][R2.64] ;  /* 0x0000000602117981 */ /* 0x008ea2000c1e1900 */
[----:B0-----:R-:W-:-:S05]  /*0370*/  IMAD.WIDE R4, R13, 0x4, R8 ;  /* 0x000000040d047825 */ /* 0x001fca00078e0208 */
[----:B--2---:R3:W-:Y:S04]  /*0380*/  STG.E desc[UR6][R4.64], R17 ;  /* 0x0000001104007986 */ /* 0x0047e8000c101906 */
[----:B------:R-:W2:Y:S04]  /*0390*/  LDG.E R19, desc[UR6][R2.64+0x4] ;  /* 0x0000040602137981 */ /* 0x000ea8000c1e1900 */
[----:B--2---:R3:W-:Y:S04]  /*03a0*/  STG.E desc[UR6][R4.64+0x4], R19 ;  /* 0x0000041304007986 */ /* 0x0047e8000c101906 */
[----:B------:R-:W2:Y:S04]  /*03b0*/  LDG.E R21, desc[UR6][R2.64+0x8] ;  /* 0x0000080602157981 */ /* 0x000ea8000c1e1900 */
[----:B--2---:R3:W-:Y:S04]  /*03c0*/  STG.E desc[UR6][R4.64+0x8], R21 ;  /* 0x0000081504007986 */ /* 0x0047e8000c101906 */
[----:B------:R-:W2:Y:S01]  /*03d0*/  LDG.E R23, desc[UR6][R2.64+0xc] ;  /* 0x00000c0602177981 */ /* 0x000ea2000c1e1900 */
[----:B------:R-:W-:-:S02]  /*03e0*/  IADD3 R11, PT, PT, R11, 0x4, RZ ;  /* 0x000000040b0b7810 */ /* 0x000fc40007ffe0ff */
[----:B------:R-:W-:Y:S02]  /*03f0*/  IADD3 R15, PT, PT, R15, 0x4, RZ ;  /* 0x000000040f0f7810 */ /* 0x000fe40007ffe0ff */
[----:B------:R-:W-:Y:S02]  /*0400*/  ISETP.NE.AND P0, PT, R11, RZ, PT ;  /* 0x000000ff0b00720c */ /* 0x000fe40003f05270 */
[----:B------:R-:W-:Y:S01]  /*0410*/  IADD3 R13, PT, PT, R13, 0x4, RZ ;  /* 0x000000040d0d7810 */ /* 0x000fe20007ffe0ff */
[----:B--2---:R3:W-:Y:S10]  /*0420*/  STG.E desc[UR6][R4.64+0xc], R23 ;  /* 0x00000c1704007986 */ /* 0x0047f4000c101906 */
[----:B------:R-:W-:Y:S05]  /*0430*/  @P0 BRA `(.L_x_18) ;  /* 0xfffffffc00c40947 */ /* 0x000fea000383ffff */
[----:B------:R-:W-:Y:S05]  /*0440*/  EXIT ;  /* 0x000000000000794d */ /* 0x000fea0003800000 */
.L_x_15:
[----:B------:R-:W0:Y:S01]  /*0450*/  LDC.64 R4, c[0x0][0x380] ;  /* 0x0000e000ff047b82 */ /* 0x000e220000000a00 */
[----:B-----5:R-:W-:-:S04]  /*0460*/  IMAD R3, R10, UR10, R11 ;  /* 0x0000000a0a037c24 */ /* 0x020fc8000f8e020b */
[----:B0-----:R-:W-:-:S03]  /*0470*/  IMAD.WIDE R4, R3, 0x4, R4 ;  /* 0x0000000403047825 */ /* 0x001fc600078e0204 */
[----:B------:R-:W0:Y:S03]  /*0480*/  LDC.64 R2, c[0x0][0x390] ;  /* 0x0000e400ff027b82 */ /* 0x000e260000000a00 */
[----:B------:R-:W2:Y:S01]  /*0490*/  LDG.E.128 R4, desc[UR6][R4.64] ;  /* 0x0000000604047981 */ /* 0x000ea2000c1e1d00 */
[----:B------:R-:W-:-:S04]  /*04a0*/  IMAD R11, R0, UR10, R11 ;  /* 0x0000000a000b7c24 */ /* 0x000fc8000f8e020b */
[----:B0-----:R-:W-:-:S05]  /*04b0*/  IMAD.WIDE R2, R11, 0x4, R2 ;  /* 0x000000040b027825 */ /* 0x001fca00078e0202 */
[----:B--2---:R-:W-:Y:S01]  /*04c0*/  STG.E.128 desc[UR6][R2.64], R4 ;  /* 0x0000000402007986 */ /* 0x004fe2000c101d06 */
[----:B------:R-:W-:Y:S05]  /*04d0*/  EXIT ;  /* 0x000000000000794d */ /* 0x000fea0003800000 */
.L_x_19:
        /* <DEDUP_REMOVED lines=10> */
.L_x_27:


//--------------------- .text._Z9gather_2DIfLj1EEvPT_PxS1_iiii --------------------------
	.section	.text._Z9gather_2DIfLj1EEvPT_PxS1_iiii,"ax",@progbits
	.align	128
        .global         _Z9gather_2DIfLj1EEvPT_PxS1_iiii
        .type           _Z9gather_2DIfLj1EEvPT_PxS1_iiii,@function
        .size           _Z9gather_2DIfLj1EEvPT_PxS1_iiii,(.L_x_28 - _Z9gather_2DIfLj1EEvPT_PxS1_iiii)
        .other          _Z9gather_2DIfLj1EEvPT_PxS1_iiii,@"STO_CUDA_ENTRY STV_DEFAULT"
_Z9gather_2DIfLj1EEvPT_PxS1_iiii:
.text._Z9gather_2DIfLj1EEvPT_PxS1_iiii:
        /* <DEDUP_REMOVED lines=29> */
[----:B------:R-:W2:Y:S01]  /*01d0*/  LDG.E R5, desc[UR4][R4.64] ;  /* 0x0000000404057981 */ /* 0x000ea2000c1e1900 */
[----:B------:R-:W-:-:S04]  /*01e0*/  IMAD R8, R8, UR8, RZ ;  /* 0x0000000808087c24 */ /* 0x000fc8000f8e02ff */
[----:B------:R-:W-:-:S04]  /*01f0*/  IMAD R9, R8, UR9, R9 ;  /* 0x0000000908097c24 */ /* 0x000fc8000f8e0209 */
[----:B0-----:R-:W-:-:S05]  /*0200*/  IMAD.WIDE.U32 R6, R9, 0x4, R6 ;  /* 0x0000000409067825 */ /* 0x001fca00078e0006 */
[----:B--2---:R-:W-:Y:S01]  /*0210*/  STG.E desc[UR4][R6.64], R5 ;  /* 0x0000000506007986 */ /* 0x004fe2000c101904 */
[----:B------:R-:W-:Y:S05]  /*0220*/  EXIT ;  /* 0x000000000000794d */ /* 0x000fea0003800000 */
.L_x_20:
        /* <DEDUP_REMOVED lines=13> */
.L_x_28:


//--------------------- .nv.shared.reserved.0     --------------------------
	.section	.nv.shared.reserved.0,"aw",@nobits
	.weak		__nv_reservedSMEM_offset_0_alias
	.size		__nv_reservedSMEM_offset_0_alias, 0, 64
	.other		__nv_reservedSMEM_offset_0_alias,@"STO_CUDA_RESERVED_SHARED STV_DEFAULT"
__nv_reservedSMEM_offset_0_alias:
	.zero		0
	.zero		64


//--------------------- .nv.constant0._Z18gather_ND_AllignedI6__halfEvPT_PxS2_iiii --------------------------
	.section	.nv.constant0._Z18gather_ND_AllignedI6__halfEvPT_PxS2_iiii,"a",@progbits
	.sectionflags	@""
	.align	4
.nv.constant0._Z18gather_ND_AllignedI6__halfEvPT_PxS2_iiii:
	.zero		936


//--------------------- .nv.constant0._Z20gather_ND_unAllignedI6__halfEvPT_PxS2_iiii --------------------------
	.section	.nv.constant0._Z20gather_ND_unAllignedI6__halfEvPT_PxS2_iiii,"a",@progbits
	.sectionflags	@""
	.align	4
.nv.constant0._Z20gather_ND_unAllignedI6__halfEvPT_PxS2_iiii:
	.zero		936


//--------------------- .nv.constant0._Z18gather_ND_AllignedIfEvPT_PxS1_iiii --------------------------
	.section	.nv.constant0._Z18gather_ND_AllignedIfEvPT_PxS1_iiii,"a",@progbits
	.sectionflags	@""
	.align	4
.nv.constant0._Z18gather_ND_AllignedIfEvPT_PxS1_iiii:
	.zero		936


//--------------------- .nv.constant0._Z20gather_ND_unAllignedIfEvPT_PxS1_iiii --------------------------
	.section	.nv.constant0._Z20gather_ND_unAllignedIfEvPT_PxS1_iiii,"a",@progbits
	.sectionflags	@""
	.align	4
.nv.constant0._Z20gather_ND_unAllignedIfEvPT_PxS1_iiii:
	.zero		936


//--------------------- .nv.constant0._Z9gather_2DI6__halfLj0EEvPT_PxS2_iiii --------------------------
	.section	.nv.constant0._Z9gather_2DI6__halfLj0EEvPT_PxS2_iiii,"a",@progbits
	.sectionflags	@""
	.align	4
.nv.constant0._Z9gather_2DI6__halfLj0EEvPT_PxS2_iiii:
	.zero		936


//--------------------- .nv.constant0._Z9gather_2DI6__halfLj1EEvPT_PxS2_iiii --------------------------
	.section	.nv.constant0._Z9gather_2DI6__halfLj1EEvPT_PxS2_iiii,"a",@progbits
	.sectionflags	@""
	.align	4
.nv.constant0._Z9gather_2DI6__halfLj1EEvPT_PxS2_iiii:
	.zero		936


//--------------------- .nv.constant0._Z9gather_2DIfLj0EEvPT_PxS1_iiii --------------------------
	.section	.nv.constant0._Z9gather_2DIfLj0EEvPT_PxS1_iiii,"a",@progbits
	.sectionflags	@""
	.align	4
.nv.constant0._Z9gather_2DIfLj0EEvPT_PxS1_iiii:
	.zero		936


//--------------------- .nv.constant0._Z9gather_2DIfLj1EEvPT_PxS1_iiii --------------------------
	.section	.nv.constant0._Z9gather_2DIfLj1EEvPT_PxS1_iiii,"a",@progbits
	.sectionflags	@""
	.align	4
.nv.constant0._Z9gather_2DIfLj1EEvPT_PxS1_iiii:
	.zero		936


//--------------------- SYMBOLS --------------------------

	.type		.nv.reservedSmem.offset0,@object
	.size		.nv.reservedSmem.offset0,0x4
